	.target	sm_100a

	.elftype	@"ET_EXEC"


//--------------------- .note.nv.tkinfo           --------------------------
	.section	.note.nv.tkinfo,"",@"SHT_NOTE"
	.sectionflags	@"SHF_NOTE_NV_TKINFO"
	.tkinfo
        /*0018*/ 	.word	0x00000002
        /*0030*/ 	.string	""
        /*0030*/ 	.string	"ptxas"
        /*0030*/ 	.string	"Cuda compilation tools, release 13.0, V13.0.88"
        /*0030*/ 	.string	"Build cuda_13.0.r13.0/compiler.36424714_0"
        /*0030*/ 	.string	"-arch sm_100a -m 64 "



//--------------------- .note.nv.cuinfo           --------------------------
	.section	.note.nv.cuinfo,"",@"SHT_NOTE"
	.sectionflags	@"SHF_NOTE_NV_CUINFO"
        /*0018*/ 	.short	0x0002
        /*001a*/ 	.short	0x0064
        /*001c*/ 	.short	0x0082
	.zero		2


//--------------------- .nv.info                  --------------------------
	.section	.nv.info,"",@"SHT_CUDA_INFO"
	.align	4


	//----- nvinfo : EIATTR_REGCOUNT
	.align		4
        /*0000*/ 	.byte	0x04, 0x2f
        /*0002*/ 	.short	(.L_19 - .L_18)
	.align		4
.L_18:
        /*0004*/ 	.word	index@(_ZN7cutlass13device_kernelINS_4gemm6kernel13GemmUniversalIN4cute5tupleIJiiiiEEENS1_10collective13CollectiveMmaINS1_35MainloopSm100TmaUmmaWarpSpecializedILi34ELi2ELi4ENS5_IJNS4_1CILi1EEESB_SB_EEEEENS5_IJNSA_ILi128EEENSA_ILi64EEENSA_ILi32EEEEEENS_12float_e5m2_tENS5_IJlSB_lEEESI_NS5_IJSB_llEEENS4_8TiledMMAINS4_8MMA_AtomIJNS4_10MMA_TraitsINS4_19SM100_MMA_F8F6F4_SSEJSI_SI_fSE_SF_NS4_17integral_constantINS4_4UMMA5MajorELSR_0EEENSP_ISR_LSR_1EEENSP_INSQ_7ScaleInELSU_0EEESV_EEEEEENS4_6LayoutISC_NS5_IJNSA_ILi0EEESZ_SZ_EEEEENS5_IJNS4_10UnderscoreES12_S12_EEEEENS4_13SM90_TMA_LOADENS4_14ComposedLayoutINS4_7SwizzleILi1ELi4ELi3EEENS4_18smem_ptr_flag_bitsILi8EEENSY_INS5_IJNSA_ILi8EEESG_EEENS5_IJSG_SB_EEEEEEEvNS4_8identityES15_NS16_INS17_ILi2ELi4ELi3EEES1A_NSY_INS5_IJSF_S1B_EEENS5_IJSB_SF_EEEEEEEvS1G_EENS_8epilogue10collective18CollectiveEpilogueINS1N_23Sm100TmaWarpSpecializedILi1ELi1ELi64ELb0ELb0EEEJSH_NS5_IJNSY_ISE_SB_EENSY_ISF_SB_EEEEESI_SJ_SI_SJ_NS1N_6fusion15FusionCallbacksIS1R_NS1V_17LinearCombinationISI_fSI_fLNS_15FloatRoundStyleE2EEESH_S1U_JEEENS4_5SM1004TMEM4LOAD26SM100_TMEM_LOAD_32dp32b64xES15_NS16_IS1H_S1A_NSY_INS5_IJS1B_SF_EEENS5_IJSF_SB_EEEEEEENS4_39AutoVectorizingCopyWithAssumedAlignmentILi128EEENS4_14SM90_TMA_STOREES28_S2A_S2A_EEEvvEEEEvNT_6ParamsE)
        /*0008*/ 	.word	0x000000c2


	//----- nvinfo : EIATTR_FRAME_SIZE
	.align		4
.L_19:
        /*000c*/ 	.byte	0x04, 0x11
        /*000e*/ 	.short	(.L_21 - .L_20)
	.align		4
.L_20:
        /*0010*/ 	.word	index@($__internal_2_$__cuda_sm10x_tcgen05_guardrail_trap_unallocated_columns_being_dealloced)
        /*0014*/ 	.word	0x00000000


	//----- nvinfo : EIATTR_FRAME_SIZE
	.align		4
.L_21:
        /*0018*/ 	.byte	0x04, 0x11
        /*001a*/ 	.short	(.L_23 - .L_22)
	.align		4
.L_22:
        /*001c*/ 	.word	index@($__internal_1_$__cuda_sm10x_tcgen05_guardrail_trap_phase_invalid_during_alloc)
        /*0020*/ 	.word	0x00000000


	//----- nvinfo : EIATTR_FRAME_SIZE
	.align		4
.L_23:
        /*0024*/ 	.byte	0x04, 0x11
        /*0026*/ 	.short	(.L_25 - .L_24)
	.align		4
.L_24:
        /*0028*/ 	.word	index@($__internal_0_$__cuda_sm10x_tcgen05_guardrail_trap_col_being_dealloced_not_returned_by_alloc)
        /*002c*/ 	.word	0x00000000


	//----- nvinfo : EIATTR_FRAME_SIZE
	.align		4
.L_25:
        /*0030*/ 	.byte	0x04, 0x11
        /*0032*/ 	.short	(.L_27 - .L_26)
	.align		4
.L_26:
        /*0034*/ 	.word	index@(_ZN7cutlass13device_kernelINS_4gemm6kernel13GemmUniversalIN4cute5tupleIJiiiiEEENS1_10collective13CollectiveMmaINS1_35MainloopSm100TmaUmmaWarpSpecializedILi34ELi2ELi4ENS5_IJNS4_1CILi1EEESB_SB_EEEEENS5_IJNSA_ILi128EEENSA_ILi64EEENSA_ILi32EEEEEENS_12float_e5m2_tENS5_IJlSB_lEEESI_NS5_IJSB_llEEENS4_8TiledMMAINS4_8MMA_AtomIJNS4_10MMA_TraitsINS4_19SM100_MMA_F8F6F4_SSEJSI_SI_fSE_SF_NS4_17integral_constantINS4_4UMMA5MajorELSR_0EEENSP_ISR_LSR_1EEENSP_INSQ_7ScaleInELSU_0EEESV_EEEEEENS4_6LayoutISC_NS5_IJNSA_ILi0EEESZ_SZ_EEEEENS5_IJNS4_10UnderscoreES12_S12_EEEEENS4_13SM90_TMA_LOADENS4_14ComposedLayoutINS4_7SwizzleILi1ELi4ELi3EEENS4_18smem_ptr_flag_bitsILi8EEENSY_INS5_IJNSA_ILi8EEESG_EEENS5_IJSG_SB_EEEEEEEvNS4_8identityES15_NS16_INS17_ILi2ELi4ELi3EEES1A_NSY_INS5_IJSF_S1B_EEENS5_IJSB_SF_EEEEEEEvS1G_EENS_8epilogue10collective18CollectiveEpilogueINS1N_23Sm100TmaWarpSpecializedILi1ELi1ELi64ELb0ELb0EEEJSH_NS5_IJNSY_ISE_SB_EENSY_ISF_SB_EEEEESI_SJ_SI_SJ_NS1N_6fusion15FusionCallbacksIS1R_NS1V_17LinearCombinationISI_fSI_fLNS_15FloatRoundStyleE2EEESH_S1U_JEEENS4_5SM1004TMEM4LOAD26SM100_TMEM_LOAD_32dp32b64xES15_NS16_IS1H_S1A_NSY_INS5_IJS1B_SF_EEENS5_IJSF_SB_EEEEEEENS4_39AutoVectorizingCopyWithAssumedAlignmentILi128EEENS4_14SM90_TMA_STOREES28_S2A_S2A_EEEvvEEEEvNT_6ParamsE)
        /*0038*/ 	.word	0x00000000


	//----- nvinfo : EIATTR_MIN_STACK_SIZE
	.align		4
.L_27:
        /*003c*/ 	.byte	0x04, 0x12
        /*003e*/ 	.short	(.L_29 - .L_28)
	.align		4
.L_28:
        /*0040*/ 	.word	index@(_ZN7cutlass13device_kernelINS_4gemm6kernel13GemmUniversalIN4cute5tupleIJiiiiEEENS1_10collective13CollectiveMmaINS1_35MainloopSm100TmaUmmaWarpSpecializedILi34ELi2ELi4ENS5_IJNS4_1CILi1EEESB_SB_EEEEENS5_IJNSA_ILi128EEENSA_ILi64EEENSA_ILi32EEEEEENS_12float_e5m2_tENS5_IJlSB_lEEESI_NS5_IJSB_llEEENS4_8TiledMMAINS4_8MMA_AtomIJNS4_10MMA_TraitsINS4_19SM100_MMA_F8F6F4_SSEJSI_SI_fSE_SF_NS4_17integral_constantINS4_4UMMA5MajorELSR_0EEENSP_ISR_LSR_1EEENSP_INSQ_7ScaleInELSU_0EEESV_EEEEEENS4_6LayoutISC_NS5_IJNSA_ILi0EEESZ_SZ_EEEEENS5_IJNS4_10UnderscoreES12_S12_EEEEENS4_13SM90_TMA_LOADENS4_14ComposedLayoutINS4_7SwizzleILi1ELi4ELi3EEENS4_18smem_ptr_flag_bitsILi8EEENSY_INS5_IJNSA_ILi8EEESG_EEENS5_IJSG_SB_EEEEEEEvNS4_8identityES15_NS16_INS17_ILi2ELi4ELi3EEES1A_NSY_INS5_IJSF_S1B_EEENS5_IJSB_SF_EEEEEEEvS1G_EENS_8epilogue10collective18CollectiveEpilogueINS1N_23Sm100TmaWarpSpecializedILi1ELi1ELi64ELb0ELb0EEEJSH_NS5_IJNSY_ISE_SB_EENSY_ISF_SB_EEEEESI_SJ_SI_SJ_NS1N_6fusion15FusionCallbacksIS1R_NS1V_17LinearCombinationISI_fSI_fLNS_15FloatRoundStyleE2EEESH_S1U_JEEENS4_5SM1004TMEM4LOAD26SM100_TMEM_LOAD_32dp32b64xES15_NS16_IS1H_S1A_NSY_INS5_IJS1B_SF_EEENS5_IJSF_SB_EEEEEEENS4_39AutoVectorizingCopyWithAssumedAlignmentILi128EEENS4_14SM90_TMA_STOREES28_S2A_S2A_EEEvvEEEEvNT_6ParamsE)
        /*0044*/ 	.word	0x00000000
.L_29:


//--------------------- .nv.compat                --------------------------
	.section	.nv.compat,"",@"SHT_CUDA_COMPAT_INFO"
	.align	4
        /*0000*/ 	.byte	0x02, 0x09, 0x01, 0x00, 0x02, 0x02, 0x02, 0x00, 0x02, 0x05, 0x05, 0x00, 0x03, 0x07, 0x01, 0x01
        /*0010*/ 	.byte	0x02, 0x03, 0x01, 0x00, 0x02, 0x06, 0x01, 0x00, 0x04, 0x0b, 0x08, 0x00, 0x09, 0x00, 0x00, 0x00
        /*0020*/ 	.byte	0x00, 0x00, 0x00, 0x00


//--------------------- .nv.info._ZN7cutlass13device_kernelINS_4gemm6kernel13GemmUniversalIN4cute5tupleIJiiiiEEENS1_10collective13CollectiveMmaINS1_35MainloopSm100TmaUmmaWarpSpecializedILi34ELi2ELi4ENS5_IJNS4_1CILi1EEESB_SB_EEEEENS5_IJNSA_ILi128EEENSA_ILi64EEENSA_ILi32EEEEEENS_12float_e5m2_tENS5_IJlSB_lEEESI_NS5_IJSB_llEEENS4_8TiledMMAINS4_8MMA_AtomIJNS4_10MMA_TraitsINS4_19SM100_MMA_F8F6F4_SSEJSI_SI_fSE_SF_NS4_17integral_constantINS4_4UMMA5MajorELSR_0EEENSP_ISR_LSR_1EEENSP_INSQ_7ScaleInELSU_0EEESV_EEEEEENS4_6LayoutISC_NS5_IJNSA_ILi0EEESZ_SZ_EEEEENS5_IJNS4_10UnderscoreES12_S12_EEEEENS4_13SM90_TMA_LOADENS4_14ComposedLayoutINS4_7SwizzleILi1ELi4ELi3EEENS4_18smem_ptr_flag_bitsILi8EEENSY_INS5_IJNSA_ILi8EEESG_EEENS5_IJSG_SB_EEEEEEEvNS4_8identityES15_NS16_INS17_ILi2ELi4ELi3EEES1A_NSY_INS5_IJSF_S1B_EEENS5_IJSB_SF_EEEEEEEvS1G_EENS_8epilogue10collective18CollectiveEpilogueINS1N_23Sm100TmaWarpSpecializedILi1ELi1ELi64ELb0ELb0EEEJSH_NS5_IJNSY_ISE_SB_EENSY_ISF_SB_EEEEESI_SJ_SI_SJ_NS1N_6fusion15FusionCallbacksIS1R_NS1V_17LinearCombinationISI_fSI_fLNS_15FloatRoundStyleE2EEESH_S1U_JEEENS4_5SM1004TMEM4LOAD26SM100_TMEM_LOAD_32dp32b64xES15_NS16_IS1H_S1A_NSY_INS5_IJS1B_SF_EEENS5_IJSF_SB_EEEEEEENS4_39AutoVectorizingCopyWithAssumedAlignmentILi128EEENS4_14SM90_TMA_STOREES28_S2A_S2A_EEEvvEEEEvNT_6ParamsE --------------------------
	.section	.nv.info._ZN7cutlass13device_kernelINS_4gemm6kernel13GemmUniversalIN4cute5tupleIJiiiiEEENS1_10collective13CollectiveMmaINS1_35MainloopSm100TmaUmmaWarpSpecializedILi34ELi2ELi4ENS5_IJNS4_1CILi1EEESB_SB_EEEEENS5_IJNSA_ILi128EEENSA_ILi64EEENSA_ILi32EEEEEENS_12float_e5m2_tENS5_IJlSB_lEEESI_NS5_IJSB_llEEENS4_8TiledMMAINS4_8MMA_AtomIJNS4_10MMA_TraitsINS4_19SM100_MMA_F8F6F4_SSEJSI_SI_fSE_SF_NS4_17integral_constantINS4_4UMMA5MajorELSR_0EEENSP_ISR_LSR_1EEENSP_INSQ_7ScaleInELSU_0EEESV_EEEEEENS4_6LayoutISC_NS5_IJNSA_ILi0EEESZ_SZ_EEEEENS5_IJNS4_10UnderscoreES12_S12_EEEEENS4_13SM90_TMA_LOADENS4_14ComposedLayoutINS4_7SwizzleILi1ELi4ELi3EEENS4_18smem_ptr_flag_bitsILi8EEENSY_INS5_IJNSA_ILi8EEESG_EEENS5_IJSG_SB_EEEEEEEvNS4_8identityES15_NS16_INS17_ILi2ELi4ELi3EEES1A_NSY_INS5_IJSF_S1B_EEENS5_IJSB_SF_EEEEEEEvS1G_EENS_8epilogue10collective18CollectiveEpilogueINS1N_23Sm100TmaWarpSpecializedILi1ELi1ELi64ELb0ELb0EEEJSH_NS5_IJNSY_ISE_SB_EENSY_ISF_SB_EEEEESI_SJ_SI_SJ_NS1N_6fusion15FusionCallbacksIS1R_NS1V_17LinearCombinationISI_fSI_fLNS_15FloatRoundStyleE2EEESH_S1U_JEEENS4_5SM1004TMEM4LOAD26SM100_TMEM_LOAD_32dp32b64xES15_NS16_IS1H_S1A_NSY_INS5_IJS1B_SF_EEENS5_IJSF_SB_EEEEEEENS4_39AutoVectorizingCopyWithAssumedAlignmentILi128EEENS4_14SM90_TMA_STOREES28_S2A_S2A_EEEvvEEEEvNT_6ParamsE,"",@"SHT_CUDA_INFO"
	.sectionflags	@""
	.align	4


	//----- nvinfo : EIATTR_CUDA_API_VERSION
	.align		4
        /*0000*/ 	.byte	0x04, 0x37
        /*0002*/ 	.short	(.L_31 - .L_30)
.L_30:
        /*0004*/ 	.word	0x00000082


	//----- nvinfo : EIATTR_KPARAM_INFO
	.align		4
.L_31:
        /*0008*/ 	.byte	0x04, 0x17
        /*000a*/ 	.short	(.L_33 - .L_32)
.L_32:
        /*000c*/ 	.word	0x00000000
        /*0010*/ 	.short	0x0000
        /*0012*/ 	.short	0x0000
        /*0014*/ 	.byte	0x00, 0xf0, 0x01, 0x20


	//----- nvinfo : EIATTR_AT_ENTRY_FRAGMENTS
	.align		4
.L_33:
        /*0018*/ 	.byte	0x04, 0x4f
        /*001a*/ 	.short	(.L_35 - .L_34)


	//   ....[0]....
.L_34:
        /*001c*/ 	.word	0x00000006


	//----- nvinfo : EIATTR_RESERVED_SMEM_USED
	.align		4
.L_35:
        /*0020*/ 	.byte	0x01, 0x41
	.zero		2


	//----- nvinfo : EIATTR_SPARSE_MMA_MASK
	.align		4
        /*0024*/ 	.byte	0x03, 0x50
        /*0026*/ 	.short	0x0000


	//----- nvinfo : EIATTR_TCGEN05_1CTA_USED
	.align		4
        /*0028*/ 	.byte	0x01, 0x51
	.zero		2


	//----- nvinfo : EIATTR_MAXREG_COUNT
	.align		4
        /*002c*/ 	.byte	0x03, 0x1b
        /*002e*/ 	.short	0x00ff


	//----- nvinfo : EIATTR_NUM_BARRIERS
	.align		4
        /*0030*/ 	.byte	0x02, 0x4c
        /*0032*/ 	.byte	0x07
	.zero		1


	//----- nvinfo : EIATTR_EXTERNS
	.align		4
        /*0034*/ 	.byte	0x04, 0x0f
        /*0036*/ 	.short	(.L_37 - .L_36)


	//   ....[0]....
	.align		4
.L_36:
        /*0038*/ 	.word	index@(__assertfail)


	//----- nvinfo : EIATTR_MERCURY_ISA_VERSION
	.align		4
.L_37:
        /*003c*/ 	.byte	0x03, 0x5f
        /*003e*/ 	.short	0x0101


	//----- nvinfo : EIATTR_INT_WARP_WIDE_INSTR_OFFSETS
	.align		4
        /*0040*/ 	.byte	0x04, 0x31
        /*0042*/ 	.short	(.L_39 - .L_38)


	//   ....[0]....
.L_38:
        /*0044*/ 	.word	0x00002170


	//   ....[1]....
        /*0048*/ 	.word	0x00004b50


	//   ....[2]....
        /*004c*/ 	.word	0x00004b70


	//   ....[3]....
        /*0050*/ 	.word	0x00004ba0


	//   ....[4]....
        /*0054*/ 	.word	0x000055b0


	//   ....[5]....
        /*0058*/ 	.word	0x000056a0


	//----- nvinfo : EIATTR_COOP_GROUP_MASK_REGIDS
	.align		4
.L_39:
        /*005c*/ 	.byte	0x04, 0x29
        /*005e*/ 	.short	(.L_41 - .L_40)


	//   ....[0]....
.L_40:
        /*0060*/ 	.word	0xffffffff


	//   ....[1]....
        /*0064*/ 	.word	0xffffffff


	//   ....[2]....
        /*0068*/ 	.word	0xffffffff


	//   ....[3]....
        /*006c*/ 	.word	0xffffffff


	//   ....[4]....
        /*0070*/ 	.word	0xffffffff


	//   ....[5]....
        /*0074*/ 	.word	0xffffffff


	//   ....[6]....
        /*0078*/ 	.word	0xffffffff


	//   ....[7]....
        /*007c*/ 	.word	0xffffffff


	//   ....[8]....
        /*0080*/ 	.word	0xffffffff


	//   ....[9]....
        /*0084*/ 	.word	0xffffffff


	//   ....[10]....
        /*0088*/ 	.word	0xffffffff


	//   ....[11]....
        /*008c*/ 	.word	0xffffffff


	//   ....[12]....
        /*0090*/ 	.word	0xffffffff


	//----- nvinfo : EIATTR_COOP_GROUP_INSTR_OFFSETS
	.align		4
.L_41:
        /*0094*/ 	.byte	0x04, 0x28
        /*0096*/ 	.short	(.L_43 - .L_42)


	//   ....[0]....
.L_42:
        /*0098*/ 	.word	0x00000090


	//   ....[1]....
        /*009c*/ 	.word	0x000004d0


	//   ....[2]....
        /*00a0*/ 	.word	0x00000a30


	//   ....[3]....
        /*00a4*/ 	.word	0x00000b70


	//   ....[4]....
        /*00a8*/ 	.word	0x00000c70


	//   ....[5]....
        /*00ac*/ 	.word	0x00000de0


	//   ....[6]....
        /*00b0*/ 	.word	0x00000f80


	//   ....[7]....
        /*00b4*/ 	.word	0x00002050


	//   ....[8]....
        /*00b8*/ 	.word	0x00003f10


	//   ....[9]....
        /*00bc*/ 	.word	0x00004120


	//   ....[10]....
        /*00c0*/ 	.word	0x00004150


	//   ....[11]....
        /*00c4*/ 	.word	0x00004a30


	//   ....[12]....
        /*00c8*/ 	.word	0x00004c60


	//----- nvinfo : EIATTR_VRC_CTA_INIT_COUNT
	.align		4
.L_43:
        /*00cc*/ 	.byte	0x02, 0x4a
        /*00ce*/ 	.byte	0x80
	.zero		1


	//----- nvinfo : EIATTR_SYSCALL_OFFSETS
	.align		4
        /*00d0*/ 	.byte	0x04, 0x46
        /*00d2*/ 	.short	(.L_45 - .L_44)


	//   ....[0]....
.L_44:
        /*00d4*/ 	.word	0x00006090


	//   ....[1]....
        /*00d8*/ 	.word	0x000061d0


	//   ....[2]....
        /*00dc*/ 	.word	0x00006970


	//----- nvinfo : EIATTR_MBARRIER_INSTR_OFFSETS
	.align		4
.L_45:
        /*00e0*/ 	.byte	0x04, 0x39
        /*00e2*/ 	.short	(.L_47 - .L_46)


	//   ....[0]....
.L_46:
        /*00e4*/ 	.word	0x000005d0
        /*00e8*/ 	.word	0x000000ff
        /*00ec*/ 	.word	0x00000000
        /*00f0*/ 	.short	0x0100
        /*00f2*/ 	.byte	0x05
	.zero		1


	//   ....[1]....
        /*00f4*/ 	.word	0x000005e0
        /*00f8*/ 	.word	0x000000ff
        /*00fc*/ 	.word	0x00000110
        /*0100*/ 	.short	0x0100
        /*0102*/ 	.byte	0x05
	.zero		1


	//   ....[2]....
        /*0104*/ 	.word	0x000005f0
        /*0108*/ 	.word	0x000000ff
        /*010c*/ 	.word	0x00000008
        /*0110*/ 	.short	0x0100
        /*0112*/ 	.byte	0x05
	.zero		1


	//   ....[3]....
        /*0114*/ 	.word	0x00000600
        /*0118*/ 	.word	0x000000ff
        /*011c*/ 	.word	0x00000118
        /*0120*/ 	.short	0x0100
        /*0122*/ 	.byte	0x05
	.zero		1


	//   ....[4]....
        /*0124*/ 	.word	0x00000610
        /*0128*/ 	.word	0x000000ff
        /*012c*/ 	.word	0x00000010
        /*0130*/ 	.short	0x0100
        /*0132*/ 	.byte	0x05
	.zero		1


	//   ....[5]....
        /*0134*/ 	.word	0x00000620
        /*0138*/ 	.word	0x000000ff
        /*013c*/ 	.word	0x00000120
        /*0140*/ 	.short	0x0100
        /*0142*/ 	.byte	0x05
	.zero		1


	//   ....[6]....
        /*0144*/ 	.word	0x00000630
        /*0148*/ 	.word	0x000000ff
        /*014c*/ 	.word	0x00000018
        /*0150*/ 	.short	0x0100
        /*0152*/ 	.byte	0x05
	.zero		1


	//   ....[7]....
        /*0154*/ 	.word	0x00000640
        /*0158*/ 	.word	0x000000ff
        /*015c*/ 	.word	0x00000128
        /*0160*/ 	.short	0x0100
        /*0162*/ 	.byte	0x05
	.zero		1


	//   ....[8]....
        /*0164*/ 	.word	0x00000650
        /*0168*/ 	.word	0x000000ff
        /*016c*/ 	.word	0x00000020
        /*0170*/ 	.short	0x0100
        /*0172*/ 	.byte	0x05
	.zero		1


	//   ....[9]....
        /*0174*/ 	.word	0x00000660
        /*0178*/ 	.word	0x000000ff
        /*017c*/ 	.word	0x00000130
        /*0180*/ 	.short	0x0100
        /*0182*/ 	.byte	0x05
	.zero		1


	//   ....[10]....
        /*0184*/ 	.word	0x00000670
        /*0188*/ 	.word	0x000000ff
        /*018c*/ 	.word	0x00000028
        /*0190*/ 	.short	0x0100
        /*0192*/ 	.byte	0x05
	.zero		1


	//   ....[11]....
        /*0194*/ 	.word	0x00000680
        /*0198*/ 	.word	0x000000ff
        /*019c*/ 	.word	0x00000138
        /*01a0*/ 	.short	0x0100
        /*01a2*/ 	.byte	0x05
	.zero		1


	//   ....[12]....
        /*01a4*/ 	.word	0x00000690
        /*01a8*/ 	.word	0x000000ff
        /*01ac*/ 	.word	0x00000030
        /*01b0*/ 	.short	0x0100
        /*01b2*/ 	.byte	0x05
	.zero		1


	//   ....[13]....
        /*01b4*/ 	.word	0x000006a0
        /*01b8*/ 	.word	0x000000ff
        /*01bc*/ 	.word	0x00000140
        /*01c0*/ 	.short	0x0100
        /*01c2*/ 	.byte	0x05
	.zero		1


	//   ....[14]....
        /*01c4*/ 	.word	0x000006b0
        /*01c8*/ 	.word	0x000000ff
        /*01cc*/ 	.word	0x00000038
        /*01d0*/ 	.short	0x0100
        /*01d2*/ 	.byte	0x05
	.zero		1


	//   ....[15]....
        /*01d4*/ 	.word	0x000006c0
        /*01d8*/ 	.word	0x000000ff
        /*01dc*/ 	.word	0x00000148
        /*01e0*/ 	.short	0x0100
        /*01e2*/ 	.byte	0x05
	.zero		1


	//   ....[16]....
        /*01e4*/ 	.word	0x000006d0
        /*01e8*/ 	.word	0x000000ff
        /*01ec*/ 	.word	0x00000040
        /*01f0*/ 	.short	0x0100
        /*01f2*/ 	.byte	0x05
	.zero		1


	//   ....[17]....
        /*01f4*/ 	.word	0x000006e0
        /*01f8*/ 	.word	0x000000ff
        /*01fc*/ 	.word	0x00000150
        /*0200*/ 	.short	0x0100
        /*0202*/ 	.byte	0x05
	.zero		1


	//   ....[18]....
        /*0204*/ 	.word	0x000006f0
        /*0208*/ 	.word	0x000000ff
        /*020c*/ 	.word	0x00000048
        /*0210*/ 	.short	0x0100
        /*0212*/ 	.byte	0x05
	.zero		1


	//   ....[19]....
        /*0214*/ 	.word	0x00000700
        /*0218*/ 	.word	0x000000ff
        /*021c*/ 	.word	0x00000158
        /*0220*/ 	.short	0x0100
        /*0222*/ 	.byte	0x05
	.zero		1


	//   ....[20]....
        /*0224*/ 	.word	0x00000710
        /*0228*/ 	.word	0x000000ff
        /*022c*/ 	.word	0x00000050
        /*0230*/ 	.short	0x0100
        /*0232*/ 	.byte	0x05
	.zero		1


	//   ....[21]....
        /*0234*/ 	.word	0x00000720
        /*0238*/ 	.word	0x000000ff
        /*023c*/ 	.word	0x00000160
        /*0240*/ 	.short	0x0100
        /*0242*/ 	.byte	0x05
	.zero		1


	//   ....[22]....
        /*0244*/ 	.word	0x00000730
        /*0248*/ 	.word	0x000000ff
        /*024c*/ 	.word	0x00000058
        /*0250*/ 	.short	0x0100
        /*0252*/ 	.byte	0x05
	.zero		1


	//   ....[23]....
        /*0254*/ 	.word	0x00000740
        /*0258*/ 	.word	0x000000ff
        /*025c*/ 	.word	0x00000168
        /*0260*/ 	.short	0x0100
        /*0262*/ 	.byte	0x05
	.zero		1


	//   ....[24]....
        /*0264*/ 	.word	0x00000750
        /*0268*/ 	.word	0x000000ff
        /*026c*/ 	.word	0x00000060
        /*0270*/ 	.short	0x0100
        /*0272*/ 	.byte	0x05
	.zero		1


	//   ....[25]....
        /*0274*/ 	.word	0x00000760
        /*0278*/ 	.word	0x000000ff
        /*027c*/ 	.word	0x00000170
        /*0280*/ 	.short	0x0100
        /*0282*/ 	.byte	0x05
	.zero		1


	//   ....[26]....
        /*0284*/ 	.word	0x00000770
        /*0288*/ 	.word	0x000000ff
        /*028c*/ 	.word	0x00000068
        /*0290*/ 	.short	0x0100
        /*0292*/ 	.byte	0x05
	.zero		1


	//   ....[27]....
        /*0294*/ 	.word	0x00000780
        /*0298*/ 	.word	0x000000ff
        /*029c*/ 	.word	0x00000178
        /*02a0*/ 	.short	0x0100
        /*02a2*/ 	.byte	0x05
	.zero		1


	//   ....[28]....
        /*02a4*/ 	.word	0x00000790
        /*02a8*/ 	.word	0x000000ff
        /*02ac*/ 	.word	0x00000070
        /*02b0*/ 	.short	0x0100
        /*02b2*/ 	.byte	0x05
	.zero		1


	//   ....[29]....
        /*02b4*/ 	.word	0x000007a0
        /*02b8*/ 	.word	0x000000ff
        /*02bc*/ 	.word	0x00000180
        /*02c0*/ 	.short	0x0100
        /*02c2*/ 	.byte	0x05
	.zero		1


	//   ....[30]....
        /*02c4*/ 	.word	0x000007b0
        /*02c8*/ 	.word	0x000000ff
        /*02cc*/ 	.word	0x00000078
        /*02d0*/ 	.short	0x0100
        /*02d2*/ 	.byte	0x05
	.zero		1


	//   ....[31]....
        /*02d4*/ 	.word	0x000007c0
        /*02d8*/ 	.word	0x000000ff
        /*02dc*/ 	.word	0x00000188
        /*02e0*/ 	.short	0x0100
        /*02e2*/ 	.byte	0x05
	.zero		1


	//   ....[32]....
        /*02e4*/ 	.word	0x000007d0
        /*02e8*/ 	.word	0x000000ff
        /*02ec*/ 	.word	0x00000080
        /*02f0*/ 	.short	0x0100
        /*02f2*/ 	.byte	0x05
	.zero		1


	//   ....[33]....
        /*02f4*/ 	.word	0x000007e0
        /*02f8*/ 	.word	0x000000ff
        /*02fc*/ 	.word	0x00000190
        /*0300*/ 	.short	0x0100
        /*0302*/ 	.byte	0x05
	.zero		1


	//   ....[34]....
        /*0304*/ 	.word	0x000007f0
        /*0308*/ 	.word	0x000000ff
        /*030c*/ 	.word	0x00000088
        /*0310*/ 	.short	0x0100
        /*0312*/ 	.byte	0x05
	.zero		1


	//   ....[35]....
        /*0314*/ 	.word	0x00000800
        /*0318*/ 	.word	0x000000ff
        /*031c*/ 	.word	0x00000198
        /*0320*/ 	.short	0x0100
        /*0322*/ 	.byte	0x05
	.zero		1


	//   ....[36]....
        /*0324*/ 	.word	0x00000810
        /*0328*/ 	.word	0x000000ff
        /*032c*/ 	.word	0x00000090
        /*0330*/ 	.short	0x0100
        /*0332*/ 	.byte	0x05
	.zero		1


	//   ....[37]....
        /*0334*/ 	.word	0x00000820
        /*0338*/ 	.word	0x000000ff
        /*033c*/ 	.word	0x000001a0
        /*0340*/ 	.short	0x0100
        /*0342*/ 	.byte	0x05
	.zero		1


	//   ....[38]....
        /*0344*/ 	.word	0x00000830
        /*0348*/ 	.word	0x000000ff
        /*034c*/ 	.word	0x00000098
        /*0350*/ 	.short	0x0100
        /*0352*/ 	.byte	0x05
	.zero		1


	//   ....[39]....
        /*0354*/ 	.word	0x00000840
        /*0358*/ 	.word	0x000000ff
        /*035c*/ 	.word	0x000001a8
        /*0360*/ 	.short	0x0100
        /*0362*/ 	.byte	0x05
	.zero		1


	//   ....[40]....
        /*0364*/ 	.word	0x00000850
        /*0368*/ 	.word	0x000000ff
        /*036c*/ 	.word	0x000000a0
        /*0370*/ 	.short	0x0100
        /*0372*/ 	.byte	0x05
	.zero		1


	//   ....[41]....
        /*0374*/ 	.word	0x00000860
        /*0378*/ 	.word	0x000000ff
        /*037c*/ 	.word	0x000001b0
        /*0380*/ 	.short	0x0100
        /*0382*/ 	.byte	0x05
	.zero		1


	//   ....[42]....
        /*0384*/ 	.word	0x00000870
        /*0388*/ 	.word	0x000000ff
        /*038c*/ 	.word	0x000000a8
        /*0390*/ 	.short	0x0100
        /*0392*/ 	.byte	0x05
	.zero		1


	//   ....[43]....
        /*0394*/ 	.word	0x00000880
        /*0398*/ 	.word	0x000000ff
        /*039c*/ 	.word	0x000001b8
        /*03a0*/ 	.short	0x0100
        /*03a2*/ 	.byte	0x05
	.zero		1


	//   ....[44]....
        /*03a4*/ 	.word	0x00000890
        /*03a8*/ 	.word	0x000000ff
        /*03ac*/ 	.word	0x000000b0
        /*03b0*/ 	.short	0x0100
        /*03b2*/ 	.byte	0x05
	.zero		1


	//   ....[45]....
        /*03b4*/ 	.word	0x000008a0
        /*03b8*/ 	.word	0x000000ff
        /*03bc*/ 	.word	0x000001c0
        /*03c0*/ 	.short	0x0100
        /*03c2*/ 	.byte	0x05
	.zero		1


	//   ....[46]....
        /*03c4*/ 	.word	0x000008b0
        /*03c8*/ 	.word	0x000000ff
        /*03cc*/ 	.word	0x000000b8
        /*03d0*/ 	.short	0x0100
        /*03d2*/ 	.byte	0x05
	.zero		1


	//   ....[47]....
        /*03d4*/ 	.word	0x000008c0
        /*03d8*/ 	.word	0x000000ff
        /*03dc*/ 	.word	0x000001c8
        /*03e0*/ 	.short	0x0100
        /*03e2*/ 	.byte	0x05
	.zero		1


	//   ....[48]....
        /*03e4*/ 	.word	0x000008d0
        /*03e8*/ 	.word	0x000000ff
        /*03ec*/ 	.word	0x000000c0
        /*03f0*/ 	.short	0x0100
        /*03f2*/ 	.byte	0x05
	.zero		1


	//   ....[49]....
        /*03f4*/ 	.word	0x000008e0
        /*03f8*/ 	.word	0x000000ff
        /*03fc*/ 	.word	0x000001d0
        /*0400*/ 	.short	0x0100
        /*0402*/ 	.byte	0x05
	.zero		1


	//   ....[50]....
        /*0404*/ 	.word	0x000008f0
        /*0408*/ 	.word	0x000000ff
        /*040c*/ 	.word	0x000000c8
        /*0410*/ 	.short	0x0100
        /*0412*/ 	.byte	0x05
	.zero		1


	//   ....[51]....
        /*0414*/ 	.word	0x00000900
        /*0418*/ 	.word	0x000000ff
        /*041c*/ 	.word	0x000001d8
        /*0420*/ 	.short	0x0100
        /*0422*/ 	.byte	0x05
	.zero		1


	//   ....[52]....
        /*0424*/ 	.word	0x00000910
        /*0428*/ 	.word	0x000000ff
        /*042c*/ 	.word	0x000000d0
        /*0430*/ 	.short	0x0100
        /*0432*/ 	.byte	0x05
	.zero		1


	//   ....[53]....
        /*0434*/ 	.word	0x00000920
        /*0438*/ 	.word	0x000000ff
        /*043c*/ 	.word	0x000001e0
        /*0440*/ 	.short	0x0100
        /*0442*/ 	.byte	0x05
	.zero		1


	//   ....[54]....
        /*0444*/ 	.word	0x00000930
        /*0448*/ 	.word	0x000000ff
        /*044c*/ 	.word	0x000000d8
        /*0450*/ 	.short	0x0100
        /*0452*/ 	.byte	0x05
	.zero		1


	//   ....[55]....
        /*0454*/ 	.word	0x00000940
        /*0458*/ 	.word	0x000000ff
        /*045c*/ 	.word	0x000001e8
        /*0460*/ 	.short	0x0100
        /*0462*/ 	.byte	0x05
	.zero		1


	//   ....[56]....
        /*0464*/ 	.word	0x00000950
        /*0468*/ 	.word	0x000000ff
        /*046c*/ 	.word	0x000000e0
        /*0470*/ 	.short	0x0100
        /*0472*/ 	.byte	0x05
	.zero		1


	//   ....[57]....
        /*0474*/ 	.word	0x00000960
        /*0478*/ 	.word	0x000000ff
        /*047c*/ 	.word	0x000001f0
        /*0480*/ 	.short	0x0100
        /*0482*/ 	.byte	0x05
	.zero		1


	//   ....[58]....
        /*0484*/ 	.word	0x00000970
        /*0488*/ 	.word	0x000000ff
        /*048c*/ 	.word	0x000000e8
        /*0490*/ 	.short	0x0100
        /*0492*/ 	.byte	0x05
	.zero		1


	//   ....[59]....
        /*0494*/ 	.word	0x00000980
        /*0498*/ 	.word	0x000000ff
        /*049c*/ 	.word	0x000001f8
        /*04a0*/ 	.short	0x0100
        /*04a2*/ 	.byte	0x05
	.zero		1


	//   ....[60]....
        /*04a4*/ 	.word	0x00000990
        /*04a8*/ 	.word	0x000000ff
        /*04ac*/ 	.word	0x000000f0
        /*04b0*/ 	.short	0x0100
        /*04b2*/ 	.byte	0x05
	.zero		1


	//   ....[61]....
        /*04b4*/ 	.word	0x000009a0
        /*04b8*/ 	.word	0x000000ff
        /*04bc*/ 	.word	0x00000200
        /*04c0*/ 	.short	0x0100
        /*04c2*/ 	.byte	0x05
	.zero		1


	//   ....[62]....
        /*04c4*/ 	.word	0x000009b0
        /*04c8*/ 	.word	0x000000ff
        /*04cc*/ 	.word	0x000000f8
        /*04d0*/ 	.short	0x0100
        /*04d2*/ 	.byte	0x05
	.zero		1


	//   ....[63]....
        /*04d4*/ 	.word	0x000009c0
        /*04d8*/ 	.word	0x000000ff
        /*04dc*/ 	.word	0x00000208
        /*04e0*/ 	.short	0x0100
        /*04e2*/ 	.byte	0x05
	.zero		1


	//   ....[64]....
        /*04e4*/ 	.word	0x000009d0
        /*04e8*/ 	.word	0x000000ff
        /*04ec*/ 	.word	0x00000100
        /*04f0*/ 	.short	0x0100
        /*04f2*/ 	.byte	0x05
	.zero		1


	//   ....[65]....
        /*04f4*/ 	.word	0x000009e0
        /*04f8*/ 	.word	0x000000ff
        /*04fc*/ 	.word	0x00000210
        /*0500*/ 	.short	0x0100
        /*0502*/ 	.byte	0x05
	.zero		1


	//   ....[66]....
        /*0504*/ 	.word	0x000009f0
        /*0508*/ 	.word	0x000000ff
        /*050c*/ 	.word	0x00000108
        /*0510*/ 	.short	0x0100
        /*0512*/ 	.byte	0x05
	.zero		1


	//   ....[67]....
        /*0514*/ 	.word	0x00000a00
        /*0518*/ 	.word	0x000000ff
        /*051c*/ 	.word	0x00000218
        /*0520*/ 	.short	0x0100
        /*0522*/ 	.byte	0x05
	.zero		1


	//   ....[68]....
        /*0524*/ 	.word	0x00000b40
        /*0528*/ 	.word	0x000000ff
        /*052c*/ 	.word	0x00000220
        /*0530*/ 	.short	0x0100
        /*0532*/ 	.byte	0x06
	.zero		1


	//   ....[69]....
        /*0534*/ 	.word	0x00000b50
        /*0538*/ 	.word	0x000000ff
        /*053c*/ 	.word	0x00000228
        /*0540*/ 	.short	0x0100
        /*0542*/ 	.byte	0x06
	.zero		1


	//   ....[70]....
        /*0544*/ 	.word	0x00000c40
        /*0548*/ 	.word	0x000000ff
        /*054c*/ 	.word	0x00000230
        /*0550*/ 	.short	0x0100
        /*0552*/ 	.byte	0x05
	.zero		1


	//   ....[71]....
        /*0554*/ 	.word	0x00000c50
        /*0558*/ 	.word	0x000000ff
        /*055c*/ 	.word	0x00000238
        /*0560*/ 	.short	0x0100
        /*0562*/ 	.byte	0x05
	.zero		1


	//   ....[72]....
        /*0564*/ 	.word	0x00000d90
        /*0568*/ 	.word	0x000000ff
        /*056c*/ 	.word	0x00000240
        /*0570*/ 	.short	0x0100
        /*0572*/ 	.byte	0x05
	.zero		1


	//   ....[73]....
        /*0574*/ 	.word	0x00000da0
        /*0578*/ 	.word	0x000000ff
        /*057c*/ 	.word	0x00000250
        /*0580*/ 	.short	0x0100
        /*0582*/ 	.byte	0x05
	.zero		1


	//   ....[74]....
        /*0584*/ 	.word	0x00000db0
        /*0588*/ 	.word	0x000000ff
        /*058c*/ 	.word	0x00000248
        /*0590*/ 	.short	0x0100
        /*0592*/ 	.byte	0x05
	.zero		1


	//   ....[75]....
        /*0594*/ 	.word	0x00000dc0
        /*0598*/ 	.word	0x000000ff
        /*059c*/ 	.word	0x00000258
        /*05a0*/ 	.short	0x0100
        /*05a2*/ 	.byte	0x05
	.zero		1


	//   ....[76]....
        /*05a4*/ 	.word	0x00000ef0
        /*05a8*/ 	.word	0x000000ff
        /*05ac*/ 	.word	0x00000260
        /*05b0*/ 	.short	0x0100
        /*05b2*/ 	.byte	0x06
	.zero		1


	//   ....[77]....
        /*05b4*/ 	.word	0x00000f00
        /*05b8*/ 	.word	0x000000ff
        /*05bc*/ 	.word	0x00000280
        /*05c0*/ 	.short	0x0100
        /*05c2*/ 	.byte	0x06
	.zero		1


	//   ....[78]....
        /*05c4*/ 	.word	0x00000f10
        /*05c8*/ 	.word	0x000000ff
        /*05cc*/ 	.word	0x00000268
        /*05d0*/ 	.short	0x0100
        /*05d2*/ 	.byte	0x06
	.zero		1


	//   ....[79]....
        /*05d4*/ 	.word	0x00000f20
        /*05d8*/ 	.word	0x000000ff
        /*05dc*/ 	.word	0x00000288
        /*05e0*/ 	.short	0x0100
        /*05e2*/ 	.byte	0x06
	.zero		1


	//   ....[80]....
        /*05e4*/ 	.word	0x00000f30
        /*05e8*/ 	.word	0x000000ff
        /*05ec*/ 	.word	0x00000270
        /*05f0*/ 	.short	0x0100
        /*05f2*/ 	.byte	0x06
	.zero		1


	//   ....[81]....
        /*05f4*/ 	.word	0x00000f40
        /*05f8*/ 	.word	0x000000ff
        /*05fc*/ 	.word	0x00000290
        /*0600*/ 	.short	0x0100
        /*0602*/ 	.byte	0x06
	.zero		1


	//   ....[82]....
        /*0604*/ 	.word	0x00000f50
        /*0608*/ 	.word	0x000000ff
        /*060c*/ 	.word	0x00000278
        /*0610*/ 	.short	0x0100
        /*0612*/ 	.byte	0x06
	.zero		1


	//   ....[83]....
        /*0614*/ 	.word	0x00000f60
        /*0618*/ 	.word	0x000000ff
        /*061c*/ 	.word	0x00000298
        /*0620*/ 	.short	0x0100
        /*0622*/ 	.byte	0x06
	.zero		1


	//   ....[84]....
        /*0624*/ 	.word	0x00001050
        /*0628*/ 	.word	0x000000ff
        /*062c*/ 	.word	0x000002a0
        /*0630*/ 	.short	0x0100
        /*0632*/ 	.byte	0x05
	.zero		1


	//   ....[85]....
        /*0634*/ 	.word	0x00001060
        /*0638*/ 	.word	0x000000ff
        /*063c*/ 	.word	0x000002b0
        /*0640*/ 	.short	0x0100
        /*0642*/ 	.byte	0x05
	.zero		1


	//   ....[86]....
        /*0644*/ 	.word	0x00001070
        /*0648*/ 	.word	0x000000ff
        /*064c*/ 	.word	0x000002a8
        /*0650*/ 	.short	0x0100
        /*0652*/ 	.byte	0x05
	.zero		1


	//   ....[87]....
        /*0654*/ 	.word	0x00001080
        /*0658*/ 	.word	0x000000ff
        /*065c*/ 	.word	0x000002b8
        /*0660*/ 	.short	0x0100
        /*0662*/ 	.byte	0x05
	.zero		1


	//   ....[88]....
        /*0664*/ 	.word	0x00001950
        /*0668*/ 	.word	0x00000003
        /*066c*/ 	.word	0x000002b0
        /*0670*/ 	.short	0x010a
        /*0672*/ 	.byte	0xff
	.zero		1


	//   ....[89]....
        /*0674*/ 	.word	0x00001980
        /*0678*/ 	.word	0x00000003
        /*067c*/ 	.word	0x000002a0
        /*0680*/ 	.short	0x0101
        /*0682*/ 	.byte	0xff
	.zero		1


	//   ....[90]....
        /*0684*/ 	.word	0x00001a50
        /*0688*/ 	.word	0x000000ff
        /*068c*/ 	.word	0x00000110
        /*0690*/ 	.short	0x010a
        /*0692*/ 	.byte	0x08
	.zero		1


	//   ....[91]....
        /*0694*/ 	.word	0x00001af0
        /*0698*/ 	.word	0x000000ff
        /*069c*/ 	.word	0x00000110
        /*06a0*/ 	.short	0x010a
        /*06a2*/ 	.byte	0x21
	.zero		1


	//   ....[92]....
        /*06a4*/ 	.word	0x00001c40
        /*06a8*/ 	.word	0x000000ff
        /*06ac*/ 	.word	0x00000110
        /*06b0*/ 	.short	0x010a
        /*06b2*/ 	.byte	0x08
	.zero		1


	//   ....[93]....
        /*06b4*/ 	.word	0x00001d50
        /*06b8*/ 	.word	0x000000ff
        /*06bc*/ 	.word	0x00000238
        /*06c0*/ 	.short	0x0101
        /*06c2*/ 	.byte	0x04
	.zero		1


	//   ....[94]....
        /*06c4*/ 	.word	0x00001d70
        /*06c8*/ 	.word	0x000000ff
        /*06cc*/ 	.word	0x00000110
        /*06d0*/ 	.short	0x010a
        /*06d2*/ 	.byte	0x08
	.zero		1


	//   ....[95]....
        /*06d4*/ 	.word	0x00001df0
        /*06d8*/ 	.word	0x000000ff
        /*06dc*/ 	.word	0x00000110
        /*06e0*/ 	.short	0x010a
        /*06e2*/ 	.byte	0x11
	.zero		1


	//   ....[96]....
        /*06e4*/ 	.word	0x00001f40
        /*06e8*/ 	.word	0x000000ff
        /*06ec*/ 	.word	0x00000110
        /*06f0*/ 	.short	0x010a
        /*06f2*/ 	.byte	0x08
	.zero		1


	//   ....[97]....
        /*06f4*/ 	.word	0x00002080
        /*06f8*/ 	.word	0x00000002
        /*06fc*/ 	.word	0x00000240
        /*0700*/ 	.short	0x010a
        /*0702*/ 	.byte	0xff
	.zero		1


	//   ....[98]....
        /*0704*/ 	.word	0x00002140
        /*0708*/ 	.word	0x00000002
        /*070c*/ 	.word	0x00000000
        /*0710*/ 	.short	0x0101
        /*0712*/ 	.byte	0xff
	.zero		1


	//   ....[99]....
        /*0714*/ 	.word	0x000026a0
        /*0718*/ 	.word	0x000000ff
        /*071c*/ 	.word	0x00000000
        /*0720*/ 	.short	0x010a
        /*0722*/ 	.byte	0x05
	.zero		1


	//   ....[100]....
        /*0724*/ 	.word	0x00002730
        /*0728*/ 	.word	0x000000ff
        /*072c*/ 	.word	0x00000000
        /*0730*/ 	.short	0x010a
        /*0732*/ 	.byte	0x05
	.zero		1


	//   ....[101]....
        /*0734*/ 	.word	0x000027c0
        /*0738*/ 	.word	0x000000ff
        /*073c*/ 	.word	0x00000000
        /*0740*/ 	.short	0x010a
        /*0742*/ 	.byte	0x05
	.zero		1


	//   ....[102]....
        /*0744*/ 	.word	0x00002850
        /*0748*/ 	.word	0x000000ff
        /*074c*/ 	.word	0x00000000
        /*0750*/ 	.short	0x010a
        /*0752*/ 	.byte	0x05
	.zero		1


	//   ....[103]....
        /*0754*/ 	.word	0x000028e0
        /*0758*/ 	.word	0x000000ff
        /*075c*/ 	.word	0x00000000
        /*0760*/ 	.short	0x010a
        /*0762*/ 	.byte	0x05
	.zero		1


	//   ....[104]....
        /*0764*/ 	.word	0x00002970
        /*0768*/ 	.word	0x000000ff
        /*076c*/ 	.word	0x00000000
        /*0770*/ 	.short	0x010a
        /*0772*/ 	.byte	0x05
	.zero		1


	//   ....[105]....
        /*0774*/ 	.word	0x00002a00
        /*0778*/ 	.word	0x000000ff
        /*077c*/ 	.word	0x00000000
        /*0780*/ 	.short	0x010a
        /*0782*/ 	.byte	0x05
	.zero		1


	//   ....[106]....
        /*0784*/ 	.word	0x00002a90
        /*0788*/ 	.word	0x000000ff
        /*078c*/ 	.word	0x00000000
        /*0790*/ 	.short	0x010a
        /*0792*/ 	.byte	0x05
	.zero		1


	//   ....[107]....
        /*0794*/ 	.word	0x00002b20
        /*0798*/ 	.word	0x000000ff
        /*079c*/ 	.word	0x00000000
        /*07a0*/ 	.short	0x010a
        /*07a2*/ 	.byte	0x05
	.zero		1


	//   ....[108]....
        /*07a4*/ 	.word	0x00002bb0
        /*07a8*/ 	.word	0x000000ff
        /*07ac*/ 	.word	0x00000000
        /*07b0*/ 	.short	0x010a
        /*07b2*/ 	.byte	0x05
	.zero		1


	//   ....[109]....
        /*07b4*/ 	.word	0x00002c40
        /*07b8*/ 	.word	0x000000ff
        /*07bc*/ 	.word	0x00000000
        /*07c0*/ 	.short	0x010a
        /*07c2*/ 	.byte	0x05
	.zero		1


	//   ....[110]....
        /*07c4*/ 	.word	0x00002cd0
        /*07c8*/ 	.word	0x000000ff
        /*07cc*/ 	.word	0x00000000
        /*07d0*/ 	.short	0x010a
        /*07d2*/ 	.byte	0x05
	.zero		1


	//   ....[111]....
        /*07d4*/ 	.word	0x00002d60
        /*07d8*/ 	.word	0x000000ff
        /*07dc*/ 	.word	0x00000000
        /*07e0*/ 	.short	0x010a
        /*07e2*/ 	.byte	0x05
	.zero		1


	//   ....[112]....
        /*07e4*/ 	.word	0x00002df0
        /*07e8*/ 	.word	0x000000ff
        /*07ec*/ 	.word	0x00000000
        /*07f0*/ 	.short	0x010a
        /*07f2*/ 	.byte	0x05
	.zero		1


	//   ....[113]....
        /*07f4*/ 	.word	0x00002e80
        /*07f8*/ 	.word	0x000000ff
        /*07fc*/ 	.word	0x00000000
        /*0800*/ 	.short	0x010a
        /*0802*/ 	.byte	0x05
	.zero		1


	//   ....[114]....
        /*0804*/ 	.word	0x00002f10
        /*0808*/ 	.word	0x000000ff
        /*080c*/ 	.word	0x00000000
        /*0810*/ 	.short	0x010a
        /*0812*/ 	.byte	0x05
	.zero		1


	//   ....[115]....
        /*0814*/ 	.word	0x00002fa0
        /*0818*/ 	.word	0x000000ff
        /*081c*/ 	.word	0x00000000
        /*0820*/ 	.short	0x010a
        /*0822*/ 	.byte	0x05
	.zero		1


	//   ....[116]....
        /*0824*/ 	.word	0x00003030
        /*0828*/ 	.word	0x000000ff
        /*082c*/ 	.word	0x00000000
        /*0830*/ 	.short	0x010a
        /*0832*/ 	.byte	0x05
	.zero		1


	//   ....[117]....
        /*0834*/ 	.word	0x000030c0
        /*0838*/ 	.word	0x000000ff
        /*083c*/ 	.word	0x00000000
        /*0840*/ 	.short	0x010a
        /*0842*/ 	.byte	0x05
	.zero		1


	//   ....[118]....
        /*0844*/ 	.word	0x00003150
        /*0848*/ 	.word	0x000000ff
        /*084c*/ 	.word	0x00000000
        /*0850*/ 	.short	0x010a
        /*0852*/ 	.byte	0x05
	.zero		1


	//   ....[119]....
        /*0854*/ 	.word	0x000031e0
        /*0858*/ 	.word	0x000000ff
        /*085c*/ 	.word	0x00000000
        /*0860*/ 	.short	0x010a
        /*0862*/ 	.byte	0x05
	.zero		1


	//   ....[120]....
        /*0864*/ 	.word	0x00003270
        /*0868*/ 	.word	0x000000ff
        /*086c*/ 	.word	0x00000000
        /*0870*/ 	.short	0x010a
        /*0872*/ 	.byte	0x05
	.zero		1


	//   ....[121]....
        /*0874*/ 	.word	0x00003300
        /*0878*/ 	.word	0x000000ff
        /*087c*/ 	.word	0x00000000
        /*0880*/ 	.short	0x010a
        /*0882*/ 	.byte	0x05
	.zero		1


	//   ....[122]....
        /*0884*/ 	.word	0x00003390
        /*0888*/ 	.word	0x000000ff
        /*088c*/ 	.word	0x00000000
        /*0890*/ 	.short	0x010a
        /*0892*/ 	.byte	0x05
	.zero		1


	//   ....[123]....
        /*0894*/ 	.word	0x00003420
        /*0898*/ 	.word	0x000000ff
        /*089c*/ 	.word	0x00000000
        /*08a0*/ 	.short	0x010a
        /*08a2*/ 	.byte	0x05
	.zero		1


	//   ....[124]....
        /*08a4*/ 	.word	0x000034b0
        /*08a8*/ 	.word	0x000000ff
        /*08ac*/ 	.word	0x00000000
        /*08b0*/ 	.short	0x010a
        /*08b2*/ 	.byte	0x05
	.zero		1


	//   ....[125]....
        /*08b4*/ 	.word	0x00003540
        /*08b8*/ 	.word	0x000000ff
        /*08bc*/ 	.word	0x00000000
        /*08c0*/ 	.short	0x010a
        /*08c2*/ 	.byte	0x05
	.zero		1


	//   ....[126]....
        /*08c4*/ 	.word	0x000035d0
        /*08c8*/ 	.word	0x000000ff
        /*08cc*/ 	.word	0x00000000
        /*08d0*/ 	.short	0x010a
        /*08d2*/ 	.byte	0x05
	.zero		1


	//   ....[127]....
        /*08d4*/ 	.word	0x00003660
        /*08d8*/ 	.word	0x000000ff
        /*08dc*/ 	.word	0x00000000
        /*08e0*/ 	.short	0x010a
        /*08e2*/ 	.byte	0x05
	.zero		1


	//   ....[128]....
        /*08e4*/ 	.word	0x000036f0
        /*08e8*/ 	.word	0x000000ff
        /*08ec*/ 	.word	0x00000000
        /*08f0*/ 	.short	0x010a
        /*08f2*/ 	.byte	0x05
	.zero		1


	//   ....[129]....
        /*08f4*/ 	.word	0x00003780
        /*08f8*/ 	.word	0x000000ff
        /*08fc*/ 	.word	0x00000000
        /*0900*/ 	.short	0x010a
        /*0902*/ 	.byte	0x05
	.zero		1


	//   ....[130]....
        /*0904*/ 	.word	0x00003810
        /*0908*/ 	.word	0x000000ff
        /*090c*/ 	.word	0x00000000
        /*0910*/ 	.short	0x010a
        /*0912*/ 	.byte	0x05
	.zero		1


	//   ....[131]....
        /*0914*/ 	.word	0x000038a0
        /*0918*/ 	.word	0x000000ff
        /*091c*/ 	.word	0x00000000
        /*0920*/ 	.short	0x010a
        /*0922*/ 	.byte	0x05
	.zero		1


	//   ....[132]....
        /*0924*/ 	.word	0x00003940
        /*0928*/ 	.word	0x00000000
        /*092c*/ 	.word	0x00000000
        /*0930*/ 	.short	0x010a
        /*0932*/ 	.byte	0xff
	.zero		1


	//   ....[133]....
        /*0934*/ 	.word	0x00003a60
        /*0938*/ 	.word	0x00000000
        /*093c*/ 	.word	0x000002a0
        /*0940*/ 	.short	0x010a
        /*0942*/ 	.byte	0xff
	.zero		1


	//   ....[134]....
        /*0944*/ 	.word	0x00003ac0
        /*0948*/ 	.word	0x00000004
        /*094c*/ 	.word	0x00000000
        /*0950*/ 	.short	0x0101
        /*0952*/ 	.byte	0xff
	.zero		1


	//   ....[135]....
        /*0954*/ 	.word	0x00003ae0
        /*0958*/ 	.word	0x000000ff
        /*095c*/ 	.word	0x00000250
        /*0960*/ 	.short	0x010a
        /*0962*/ 	.byte	0x05
	.zero		1


	//   ....[136]....
        /*0964*/ 	.word	0x00003c00
        /*0968*/ 	.word	0x00000000
        /*096c*/ 	.word	0x00000240
        /*0970*/ 	.short	0x010a
        /*0972*/ 	.byte	0xff
	.zero		1


	//   ....[137]....
        /*0974*/ 	.word	0x00003d10
        /*0978*/ 	.word	0x00000000
        /*097c*/ 	.word	0x00000000
        /*0980*/ 	.short	0x0101
        /*0982*/ 	.byte	0xff
	.zero		1


	//   ....[138]....
        /*0984*/ 	.word	0x00003da0
        /*0988*/ 	.word	0x000000ff
        /*098c*/ 	.word	0x00000250
        /*0990*/ 	.short	0x0106
        /*0992*/ 	.byte	0x05
	.zero		1


	//   ....[139]....
        /*0994*/ 	.word	0x00003dc0
        /*0998*/ 	.word	0x000000ff
        /*099c*/ 	.word	0x00000250
        /*09a0*/ 	.short	0x010a
        /*09a2*/ 	.byte	0x05
	.zero		1


	//   ....[140]....
        /*09a4*/ 	.word	0x00003e50
        /*09a8*/ 	.word	0x000000ff
        /*09ac*/ 	.word	0x00000250
        /*09b0*/ 	.short	0x0106
        /*09b2*/ 	.byte	0x04
	.zero		1


	//   ....[141]....
        /*09b4*/ 	.word	0x00003e90
        /*09b8*/ 	.word	0x00000000
        /*09bc*/ 	.word	0x00000250
        /*09c0*/ 	.short	0x010a
        /*09c2*/ 	.byte	0xff
	.zero		1


	//   ....[142]....
        /*09c4*/ 	.word	0x00004360
        /*09c8*/ 	.word	0x00000000
        /*09cc*/ 	.word	0x00000240
        /*09d0*/ 	.short	0x010a
        /*09d2*/ 	.byte	0xff
	.zero		1


	//   ....[143]....
        /*09d4*/ 	.word	0x00004460
        /*09d8*/ 	.word	0x00000003
        /*09dc*/ 	.word	0x00000000
        /*09e0*/ 	.short	0x0101
        /*09e2*/ 	.byte	0xff
	.zero		1


	//   ....[144]....
        /*09e4*/ 	.word	0x00004470
        /*09e8*/ 	.word	0x000000ff
        /*09ec*/ 	.word	0x00000000
        /*09f0*/ 	.short	0x010a
        /*09f2*/ 	.byte	0x04
	.zero		1


	//   ....[145]....
        /*09f4*/ 	.word	0x00004490
        /*09f8*/ 	.word	0x000000ff
        /*09fc*/ 	.word	0x00000280
        /*0a00*/ 	.short	0x010a
        /*0a02*/ 	.byte	0x09
	.zero		1


	//   ....[146]....
        /*0a04*/ 	.word	0x00004570
        /*0a08*/ 	.word	0x000000ff
        /*0a0c*/ 	.word	0x00000000
        /*0a10*/ 	.short	0x010a
        /*0a12*/ 	.byte	0x07
	.zero		1


	//   ....[147]....
        /*0a14*/ 	.word	0x00004680
        /*0a18*/ 	.word	0x000000ff
        /*0a1c*/ 	.word	0x00000000
        /*0a20*/ 	.short	0x010a
        /*0a22*/ 	.byte	0x04
	.zero		1


	//   ....[148]....
        /*0a24*/ 	.word	0x00004860
        /*0a28*/ 	.word	0x000000ff
        /*0a2c*/ 	.word	0x00000000
        /*0a30*/ 	.short	0x010a
        /*0a32*/ 	.byte	0x05
	.zero		1


	//   ....[149]....
        /*0a34*/ 	.word	0x000048f0
        /*0a38*/ 	.word	0x000000ff
        /*0a3c*/ 	.word	0x00000000
        /*0a40*/ 	.short	0x010a
        /*0a42*/ 	.byte	0x05
	.zero		1


	//   ....[150]....
        /*0a44*/ 	.word	0x00004980
        /*0a48*/ 	.word	0x000000ff
        /*0a4c*/ 	.word	0x00000000
        /*0a50*/ 	.short	0x010a
        /*0a52*/ 	.byte	0x05
	.zero		1


	//   ....[151]....
        /*0a54*/ 	.word	0x00004a10
        /*0a58*/ 	.word	0x000000ff
        /*0a5c*/ 	.word	0x00000000
        /*0a60*/ 	.short	0x010a
        /*0a62*/ 	.byte	0x07
	.zero		1


	//   ....[152]....
        /*0a64*/ 	.word	0x00004e50
        /*0a68*/ 	.word	0x00000000
        /*0a6c*/ 	.word	0x00000240
        /*0a70*/ 	.short	0x010a
        /*0a72*/ 	.byte	0xff
	.zero		1


	//   ....[153]....
        /*0a74*/ 	.word	0x00004f40
        /*0a78*/ 	.word	0x00000000
        /*0a7c*/ 	.word	0x00000000
        /*0a80*/ 	.short	0x0101
        /*0a82*/ 	.byte	0xff
	.zero		1


	//   ....[154]....
        /*0a84*/ 	.word	0x00005260
        /*0a88*/ 	.word	0x000000ff
        /*0a8c*/ 	.word	0x00000238
        /*0a90*/ 	.short	0x010a
        /*0a92*/ 	.byte	0x06
	.zero		1


	//   ....[155]....
        /*0a94*/ 	.word	0x000053e0
        /*0a98*/ 	.word	0x000000ff
        /*0a9c*/ 	.word	0x00000228
        /*0aa0*/ 	.short	0x010a
        /*0aa2*/ 	.byte	0x06
	.zero		1


	//   ....[156]....
        /*0aa4*/ 	.word	0x00005710
        /*0aa8*/ 	.word	0x000000ff
        /*0aac*/ 	.word	0x00000220
        /*0ab0*/ 	.short	0x010b
        /*0ab2*/ 	.byte	0x06
	.zero		1


	//   ....[157]....
        /*0ab4*/ 	.word	0x00005730
        /*0ab8*/ 	.word	0x000000ff
        /*0abc*/ 	.word	0x00000000
        /*0ac0*/ 	.short	0x0101
        /*0ac2*/ 	.byte	0x25
	.zero		1


	//   ....[158]....
        /*0ac4*/ 	.word	0x00005770
        /*0ac8*/ 	.word	0x00000000
        /*0acc*/ 	.word	0x00000228
        /*0ad0*/ 	.short	0x010a
        /*0ad2*/ 	.byte	0xff
	.zero		1


	//   ....[159]....
        /*0ad4*/ 	.word	0x00005aa0
        /*0ad8*/ 	.word	0x00000000
        /*0adc*/ 	.word	0x00000240
        /*0ae0*/ 	.short	0x010a
        /*0ae2*/ 	.byte	0xff
	.zero		1


	//   ....[160]....
        /*0ae4*/ 	.word	0x00005bb0
        /*0ae8*/ 	.word	0x00000000
        /*0aec*/ 	.word	0x00000000
        /*0af0*/ 	.short	0x0101
        /*0af2*/ 	.byte	0xff
	.zero		1


	//   ....[161]....
        /*0af4*/ 	.word	0x00006550
        /*0af8*/ 	.word	0x000000ff
        /*0afc*/ 	.word	0x00000220
        /*0b00*/ 	.short	0x010a
        /*0b02*/ 	.byte	0x2b
	.zero		1


	//   ....[162]....
        /*0b04*/ 	.word	0x00006560
        /*0b08*/ 	.word	0x0000009c
        /*0b0c*/ 	.word	0x00000260
        /*0b10*/ 	.short	0x010a
        /*0b12*/ 	.byte	0xff
	.zero		1


	//   ....[163]....
        /*0b14*/ 	.word	0x000066f0
        /*0b18*/ 	.word	0x000000ff
        /*0b1c*/ 	.word	0x00000220
        /*0b20*/ 	.short	0x010a
        /*0b22*/ 	.byte	0x2b
	.zero		1


	//   ....[164]....
        /*0b24*/ 	.word	0x000067f0
        /*0b28*/ 	.word	0x000000ff
        /*0b2c*/ 	.word	0x00000000
        /*0b30*/ 	.short	0x0101
        /*0b32*/ 	.byte	0x04
	.zero		1


	//   ....[165]....
        /*0b34*/ 	.word	0x00006850
        /*0b38*/ 	.word	0x0000009c
        /*0b3c*/ 	.word	0x00000260
        /*0b40*/ 	.short	0x010a
        /*0b42*/ 	.byte	0xff
	.zero		1


	//   ....[166]....
        /*0b44*/ 	.word	0x00006c10
        /*0b48*/ 	.word	0x000000ff
        /*0b4c*/ 	.word	0x00000000
        /*0b50*/ 	.short	0x0101
        /*0b52*/ 	.byte	0x05
	.zero		1


	//   ....[167]....
        /*0b54*/ 	.word	0x00007cc0
        /*0b58*/ 	.word	0x00000003
        /*0b5c*/ 	.word	0x000002b0
        /*0b60*/ 	.short	0x010a
        /*0b62*/ 	.byte	0xff
	.zero		1


	//   ....[168]....
        /*0b64*/ 	.word	0x00007d20
        /*0b68*/ 	.word	0x00000002
        /*0b6c*/ 	.word	0x00000110
        /*0b70*/ 	.short	0x010a
        /*0b72*/ 	.byte	0xff
	.zero		1


	//   ....[169]....
        /*0b74*/ 	.word	0x00007d80
        /*0b78*/ 	.word	0x00000002
        /*0b7c*/ 	.word	0x00000110
        /*0b80*/ 	.short	0x010a
        /*0b82*/ 	.byte	0xff
	.zero		1


	//   ....[170]....
        /*0b84*/ 	.word	0x00007dd0
        /*0b88*/ 	.word	0x00000002
        /*0b8c*/ 	.word	0x00000240
        /*0b90*/ 	.short	0x010a
        /*0b92*/ 	.byte	0xff
	.zero		1


	//   ....[171]....
        /*0b94*/ 	.word	0x00007e30
        /*0b98*/ 	.word	0x00000000
        /*0b9c*/ 	.word	0x00000000
        /*0ba0*/ 	.short	0x010a
        /*0ba2*/ 	.byte	0xff
	.zero		1


	//   ....[172]....
        /*0ba4*/ 	.word	0x00007e90
        /*0ba8*/ 	.word	0x00000000
        /*0bac*/ 	.word	0x00000000
        /*0bb0*/ 	.short	0x010a
        /*0bb2*/ 	.byte	0xff
	.zero		1


	//   ....[173]....
        /*0bb4*/ 	.word	0x00007ef0
        /*0bb8*/ 	.word	0x00000000
        /*0bbc*/ 	.word	0x00000000
        /*0bc0*/ 	.short	0x010a
        /*0bc2*/ 	.byte	0xff
	.zero		1


	//   ....[174]....
        /*0bc4*/ 	.word	0x00007f50
        /*0bc8*/ 	.word	0x00000000
        /*0bcc*/ 	.word	0x00000000
        /*0bd0*/ 	.short	0x010a
        /*0bd2*/ 	.byte	0xff
	.zero		1


	//   ....[175]....
        /*0bd4*/ 	.word	0x00007fb0
        /*0bd8*/ 	.word	0x00000000
        /*0bdc*/ 	.word	0x00000000
        /*0be0*/ 	.short	0x010a
        /*0be2*/ 	.byte	0xff
	.zero		1


	//   ....[176]....
        /*0be4*/ 	.word	0x00008010
        /*0be8*/ 	.word	0x00000000
        /*0bec*/ 	.word	0x00000000
        /*0bf0*/ 	.short	0x010a
        /*0bf2*/ 	.byte	0xff
	.zero		1


	//   ....[177]....
        /*0bf4*/ 	.word	0x00008070
        /*0bf8*/ 	.word	0x00000000
        /*0bfc*/ 	.word	0x00000000
        /*0c00*/ 	.short	0x010a
        /*0c02*/ 	.byte	0xff
	.zero		1


	//   ....[178]....
        /*0c04*/ 	.word	0x000080d0
        /*0c08*/ 	.word	0x00000000
        /*0c0c*/ 	.word	0x00000000
        /*0c10*/ 	.short	0x010a
        /*0c12*/ 	.byte	0xff
	.zero		1


	//   ....[179]....
        /*0c14*/ 	.word	0x00008130
        /*0c18*/ 	.word	0x00000000
        /*0c1c*/ 	.word	0x00000000
        /*0c20*/ 	.short	0x010a
        /*0c22*/ 	.byte	0xff
	.zero		1


	//   ....[180]....
        /*0c24*/ 	.word	0x00008190
        /*0c28*/ 	.word	0x00000000
        /*0c2c*/ 	.word	0x00000000
        /*0c30*/ 	.short	0x010a
        /*0c32*/ 	.byte	0xff
	.zero		1


	//   ....[181]....
        /*0c34*/ 	.word	0x000081f0
        /*0c38*/ 	.word	0x00000000
        /*0c3c*/ 	.word	0x00000000
        /*0c40*/ 	.short	0x010a
        /*0c42*/ 	.byte	0xff
	.zero		1


	//   ....[182]....
        /*0c44*/ 	.word	0x00008250
        /*0c48*/ 	.word	0x00000000
        /*0c4c*/ 	.word	0x00000000
        /*0c50*/ 	.short	0x010a
        /*0c52*/ 	.byte	0xff
	.zero		1


	//   ....[183]....
        /*0c54*/ 	.word	0x000082b0
        /*0c58*/ 	.word	0x00000000
        /*0c5c*/ 	.word	0x00000000
        /*0c60*/ 	.short	0x010a
        /*0c62*/ 	.byte	0xff
	.zero		1


	//   ....[184]....
        /*0c64*/ 	.word	0x00008310
        /*0c68*/ 	.word	0x00000000
        /*0c6c*/ 	.word	0x00000000
        /*0c70*/ 	.short	0x010a
        /*0c72*/ 	.byte	0xff
	.zero		1


	//   ....[185]....
        /*0c74*/ 	.word	0x00008370
        /*0c78*/ 	.word	0x00000000
        /*0c7c*/ 	.word	0x00000000
        /*0c80*/ 	.short	0x010a
        /*0c82*/ 	.byte	0xff
	.zero		1


	//   ....[186]....
        /*0c84*/ 	.word	0x000083d0
        /*0c88*/ 	.word	0x00000000
        /*0c8c*/ 	.word	0x00000000
        /*0c90*/ 	.short	0x010a
        /*0c92*/ 	.byte	0xff
	.zero		1


	//   ....[187]....
        /*0c94*/ 	.word	0x00008430
        /*0c98*/ 	.word	0x00000000
        /*0c9c*/ 	.word	0x00000000
        /*0ca0*/ 	.short	0x010a
        /*0ca2*/ 	.byte	0xff
	.zero		1


	//   ....[188]....
        /*0ca4*/ 	.word	0x00008490
        /*0ca8*/ 	.word	0x00000000
        /*0cac*/ 	.word	0x00000000
        /*0cb0*/ 	.short	0x010a
        /*0cb2*/ 	.byte	0xff
	.zero		1


	//   ....[189]....
        /*0cb4*/ 	.word	0x000084f0
        /*0cb8*/ 	.word	0x00000000
        /*0cbc*/ 	.word	0x00000000
        /*0cc0*/ 	.short	0x010a
        /*0cc2*/ 	.byte	0xff
	.zero		1


	//   ....[190]....
        /*0cc4*/ 	.word	0x00008550
        /*0cc8*/ 	.word	0x00000000
        /*0ccc*/ 	.word	0x00000000
        /*0cd0*/ 	.short	0x010a
        /*0cd2*/ 	.byte	0xff
	.zero		1


	//   ....[191]....
        /*0cd4*/ 	.word	0x000085b0
        /*0cd8*/ 	.word	0x00000000
        /*0cdc*/ 	.word	0x00000000
        /*0ce0*/ 	.short	0x010a
        /*0ce2*/ 	.byte	0xff
	.zero		1


	//   ....[192]....
        /*0ce4*/ 	.word	0x00008610
        /*0ce8*/ 	.word	0x00000000
        /*0cec*/ 	.word	0x00000000
        /*0cf0*/ 	.short	0x010a
        /*0cf2*/ 	.byte	0xff
	.zero		1


	//   ....[193]....
        /*0cf4*/ 	.word	0x00008670
        /*0cf8*/ 	.word	0x00000000
        /*0cfc*/ 	.word	0x00000000
        /*0d00*/ 	.short	0x010a
        /*0d02*/ 	.byte	0xff
	.zero		1


	//   ....[194]....
        /*0d04*/ 	.word	0x000086d0
        /*0d08*/ 	.word	0x00000000
        /*0d0c*/ 	.word	0x00000000
        /*0d10*/ 	.short	0x010a
        /*0d12*/ 	.byte	0xff
	.zero		1


	//   ....[195]....
        /*0d14*/ 	.word	0x00008730
        /*0d18*/ 	.word	0x00000000
        /*0d1c*/ 	.word	0x00000000
        /*0d20*/ 	.short	0x010a
        /*0d22*/ 	.byte	0xff
	.zero		1


	//   ....[196]....
        /*0d24*/ 	.word	0x00008790
        /*0d28*/ 	.word	0x00000000
        /*0d2c*/ 	.word	0x00000000
        /*0d30*/ 	.short	0x010a
        /*0d32*/ 	.byte	0xff
	.zero		1


	//   ....[197]....
        /*0d34*/ 	.word	0x000087f0
        /*0d38*/ 	.word	0x00000000
        /*0d3c*/ 	.word	0x00000000
        /*0d40*/ 	.short	0x010a
        /*0d42*/ 	.byte	0xff
	.zero		1


	//   ....[198]....
        /*0d44*/ 	.word	0x00008850
        /*0d48*/ 	.word	0x00000000
        /*0d4c*/ 	.word	0x00000000
        /*0d50*/ 	.short	0x010a
        /*0d52*/ 	.byte	0xff
	.zero		1


	//   ....[199]....
        /*0d54*/ 	.word	0x000088b0
        /*0d58*/ 	.word	0x00000000
        /*0d5c*/ 	.word	0x00000000
        /*0d60*/ 	.short	0x010a
        /*0d62*/ 	.byte	0xff
	.zero		1


	//   ....[200]....
        /*0d64*/ 	.word	0x00008910
        /*0d68*/ 	.word	0x00000000
        /*0d6c*/ 	.word	0x00000000
        /*0d70*/ 	.short	0x010a
        /*0d72*/ 	.byte	0xff
	.zero		1


	//   ....[201]....
        /*0d74*/ 	.word	0x00008970
        /*0d78*/ 	.word	0x00000000
        /*0d7c*/ 	.word	0x00000000
        /*0d80*/ 	.short	0x010a
        /*0d82*/ 	.byte	0xff
	.zero		1


	//   ....[202]....
        /*0d84*/ 	.word	0x000089d0
        /*0d88*/ 	.word	0x00000000
        /*0d8c*/ 	.word	0x00000000
        /*0d90*/ 	.short	0x010a
        /*0d92*/ 	.byte	0xff
	.zero		1


	//   ....[203]....
        /*0d94*/ 	.word	0x00008a30
        /*0d98*/ 	.word	0x00000000
        /*0d9c*/ 	.word	0x00000000
        /*0da0*/ 	.short	0x010a
        /*0da2*/ 	.byte	0xff
	.zero		1


	//   ....[204]....
        /*0da4*/ 	.word	0x00008a80
        /*0da8*/ 	.word	0x00000000
        /*0dac*/ 	.word	0x000002a0
        /*0db0*/ 	.short	0x010a
        /*0db2*/ 	.byte	0xff
	.zero		1


	//   ....[205]....
        /*0db4*/ 	.word	0x00008ae0
        /*0db8*/ 	.word	0x00000000
        /*0dbc*/ 	.word	0x00000250
        /*0dc0*/ 	.short	0x010a
        /*0dc2*/ 	.byte	0xff
	.zero		1


	//   ....[206]....
        /*0dc4*/ 	.word	0x00008b30
        /*0dc8*/ 	.word	0x00000000
        /*0dcc*/ 	.word	0x00000240
        /*0dd0*/ 	.short	0x010a
        /*0dd2*/ 	.byte	0xff
	.zero		1


	//   ....[207]....
        /*0dd4*/ 	.word	0x00008b90
        /*0dd8*/ 	.word	0x00000000
        /*0ddc*/ 	.word	0x00000250
        /*0de0*/ 	.short	0x010a
        /*0de2*/ 	.byte	0xff
	.zero		1


	//   ....[208]....
        /*0de4*/ 	.word	0x00008be0
        /*0de8*/ 	.word	0x00000000
        /*0dec*/ 	.word	0x00000240
        /*0df0*/ 	.short	0x010a
        /*0df2*/ 	.byte	0xff
	.zero		1


	//   ....[209]....
        /*0df4*/ 	.word	0x00008c40
        /*0df8*/ 	.word	0x00000003
        /*0dfc*/ 	.word	0x00000280
        /*0e00*/ 	.short	0x010a
        /*0e02*/ 	.byte	0xff
	.zero		1


	//   ....[210]....
        /*0e04*/ 	.word	0x00008ca0
        /*0e08*/ 	.word	0x00000000
        /*0e0c*/ 	.word	0x00000000
        /*0e10*/ 	.short	0x010a
        /*0e12*/ 	.byte	0xff
	.zero		1


	//   ....[211]....
        /*0e14*/ 	.word	0x00008d00
        /*0e18*/ 	.word	0x00000000
        /*0e1c*/ 	.word	0x00000000
        /*0e20*/ 	.short	0x010a
        /*0e22*/ 	.byte	0xff
	.zero		1


	//   ....[212]....
        /*0e24*/ 	.word	0x00008d60
        /*0e28*/ 	.word	0x00000000
        /*0e2c*/ 	.word	0x00000000
        /*0e30*/ 	.short	0x010a
        /*0e32*/ 	.byte	0xff
	.zero		1


	//   ....[213]....
        /*0e34*/ 	.word	0x00008dc0
        /*0e38*/ 	.word	0x00000000
        /*0e3c*/ 	.word	0x00000000
        /*0e40*/ 	.short	0x010a
        /*0e42*/ 	.byte	0xff
	.zero		1


	//   ....[214]....
        /*0e44*/ 	.word	0x00008e20
        /*0e48*/ 	.word	0x00000000
        /*0e4c*/ 	.word	0x00000000
        /*0e50*/ 	.short	0x010a
        /*0e52*/ 	.byte	0xff
	.zero		1


	//   ....[215]....
        /*0e54*/ 	.word	0x00008e70
        /*0e58*/ 	.word	0x00000000
        /*0e5c*/ 	.word	0x00000240
        /*0e60*/ 	.short	0x010a
        /*0e62*/ 	.byte	0xff
	.zero		1


	//   ....[216]....
        /*0e64*/ 	.word	0x00008ed0
        /*0e68*/ 	.word	0x00000000
        /*0e6c*/ 	.word	0x00000238
        /*0e70*/ 	.short	0x010a
        /*0e72*/ 	.byte	0xff
	.zero		1


	//   ....[217]....
        /*0e74*/ 	.word	0x00008f30
        /*0e78*/ 	.word	0x00000003
        /*0e7c*/ 	.word	0x00000228
        /*0e80*/ 	.short	0x010a
        /*0e82*/ 	.byte	0xff
	.zero		1


	//   ....[218]....
        /*0e84*/ 	.word	0x00008f80
        /*0e88*/ 	.word	0x00000000
        /*0e8c*/ 	.word	0x00000240
        /*0e90*/ 	.short	0x010a
        /*0e92*/ 	.byte	0xff
	.zero		1


	//   ....[219]....
        /*0e94*/ 	.word	0x00008fe0
        /*0e98*/ 	.word	0x00000000
        /*0e9c*/ 	.word	0x00000220
        /*0ea0*/ 	.short	0x010a
        /*0ea2*/ 	.byte	0xff
	.zero		1


	//   ....[220]....
        /*0ea4*/ 	.word	0x00009030
        /*0ea8*/ 	.word	0x0000009c
        /*0eac*/ 	.word	0x00000260
        /*0eb0*/ 	.short	0x010a
        /*0eb2*/ 	.byte	0xff
	.zero		1


	//----- nvinfo : EIATTR_NUM_MBARRIERS
	.align		4
.L_47:
        /*0eb4*/ 	.byte	0x03, 0x38
        /*0eb6*/ 	.short	0x0058


	//----- nvinfo : EIATTR_EXIT_INSTR_OFFSETS
	.align		4
        /*0eb8*/ 	.byte	0x04, 0x1c
        /*0eba*/ 	.short	(.L_49 - .L_48)


	//   ....[0]....
.L_48:
        /*0ebc*/ 	.word	0x00003970


	//   ....[1]....
        /*0ec0*/ 	.word	0x00003e60


	//   ....[2]....
        /*0ec4*/ 	.word	0x00003ec0


	//   ....[3]....
        /*0ec8*/ 	.word	0x00004c70


	//   ....[4]....
        /*0ecc*/ 	.word	0x000057a0


	//   ....[5]....
        /*0ed0*/ 	.word	0x000057e0


	//   ....[6]....
        /*0ed4*/ 	.word	0x00007cb0


	//----- nvinfo : EIATTR_MAX_THREADS
	.align		4
.L_49:
        /*0ed8*/ 	.byte	0x04, 0x05
        /*0eda*/ 	.short	(.L_51 - .L_50)
.L_50:
        /*0edc*/ 	.word	0x00000100
        /*0ee0*/ 	.word	0x00000001
        /*0ee4*/ 	.word	0x00000001


	//----- nvinfo : EIATTR_CRS_STACK_SIZE
	.align		4
.L_51:
        /*0ee8*/ 	.byte	0x04, 0x1e
        /*0eea*/ 	.short	(.L_53 - .L_52)
.L_52:
        /*0eec*/ 	.word	0x00000000


	//----- nvinfo : EIATTR_CBANK_PARAM_SIZE
	.align		4
.L_53:
        /*0ef0*/ 	.byte	0x03, 0x19
        /*0ef2*/ 	.short	0x0800


	//----- nvinfo : EIATTR_PARAM_CBANK
	.align		4
        /*0ef4*/ 	.byte	0x04, 0x0a
        /*0ef6*/ 	.short	(.L_55 - .L_54)
	.align		4
.L_54:
        /*0ef8*/ 	.word	index@(.nv.constant0._ZN7cutlass13device_kernelINS_4gemm6kernel13GemmUniversalIN4cute5tupleIJiiiiEEENS1_10collective13CollectiveMmaINS1_35MainloopSm100TmaUmmaWarpSpecializedILi34ELi2ELi4ENS5_IJNS4_1CILi1EEESB_SB_EEEEENS5_IJNSA_ILi128EEENSA_ILi64EEENSA_ILi32EEEEEENS_12float_e5m2_tENS5_IJlSB_lEEESI_NS5_IJSB_llEEENS4_8TiledMMAINS4_8MMA_AtomIJNS4_10MMA_TraitsINS4_19SM100_MMA_F8F6F4_SSEJSI_SI_fSE_SF_NS4_17integral_constantINS4_4UMMA5MajorELSR_0EEENSP_ISR_LSR_1EEENSP_INSQ_7ScaleInELSU_0EEESV_EEEEEENS4_6LayoutISC_NS5_IJNSA_ILi0EEESZ_SZ_EEEEENS5_IJNS4_10UnderscoreES12_S12_EEEEENS4_13SM90_TMA_LOADENS4_14ComposedLayoutINS4_7SwizzleILi1ELi4ELi3EEENS4_18smem_ptr_flag_bitsILi8EEENSY_INS5_IJNSA_ILi8EEESG_EEENS5_IJSG_SB_EEEEEEEvNS4_8identityES15_NS16_INS17_ILi2ELi4ELi3EEES1A_NSY_INS5_IJSF_S1B_EEENS5_IJSB_SF_EEEEEEEvS1G_EENS_8epilogue10collective18CollectiveEpilogueINS1N_23Sm100TmaWarpSpecializedILi1ELi1ELi64ELb0ELb0EEEJSH_NS5_IJNSY_ISE_SB_EENSY_ISF_SB_EEEEESI_SJ_SI_SJ_NS1N_6fusion15FusionCallbacksIS1R_NS1V_17LinearCombinationISI_fSI_fLNS_15FloatRoundStyleE2EEESH_S1U_JEEENS4_5SM1004TMEM4LOAD26SM100_TMEM_LOAD_32dp32b64xES15_NS16_IS1H_S1A_NSY_INS5_IJS1B_SF_EEENS5_IJSF_SB_EEEEEEENS4_39AutoVectorizingCopyWithAssumedAlignmentILi128EEENS4_14SM90_TMA_STOREES28_S2A_S2A_EEEvvEEEEvNT_6ParamsE)
        /*0efc*/ 	.short	0x0380
        /*0efe*/ 	.short	0x0800


	//----- nvinfo : EIATTR_SW_WAR
	.align		4
.L_55:
        /*0f00*/ 	.byte	0x04, 0x36
        /*0f02*/ 	.short	(.L_57 - .L_56)
.L_56:
        /*0f04*/ 	.word	0x00000008
.L_57:


//--------------------- .nv.callgraph             --------------------------
	.section	.nv.callgraph,"",@"SHT_CUDA_CALLGRAPH"
	.align	4
	.sectionentsize	8
	.align		4
        /*0000*/ 	.word	0x00000000
	.align		4
        /*0004*/ 	.word	0xffffffff
	.align		4
        /*0008*/ 	.word	index@(_ZN7cutlass13device_kernelINS_4gemm6kernel13GemmUniversalIN4cute5tupleIJiiiiEEENS1_10collective13CollectiveMmaINS1_35MainloopSm100TmaUmmaWarpSpecializedILi34ELi2ELi4ENS5_IJNS4_1CILi1EEESB_SB_EEEEENS5_IJNSA_ILi128EEENSA_ILi64EEENSA_ILi32EEEEEENS_12float_e5m2_tENS5_IJlSB_lEEESI_NS5_IJSB_llEEENS4_8TiledMMAINS4_8MMA_AtomIJNS4_10MMA_TraitsINS4_19SM100_MMA_F8F6F4_SSEJSI_SI_fSE_SF_NS4_17integral_constantINS4_4UMMA5MajorELSR_0EEENSP_ISR_LSR_1EEENSP_INSQ_7ScaleInELSU_0EEESV_EEEEEENS4_6LayoutISC_NS5_IJNSA_ILi0EEESZ_SZ_EEEEENS5_IJNS4_10UnderscoreES12_S12_EEEEENS4_13SM90_TMA_LOADENS4_14ComposedLayoutINS4_7SwizzleILi1ELi4ELi3EEENS4_18smem_ptr_flag_bitsILi8EEENSY_INS5_IJNSA_ILi8EEESG_EEENS5_IJSG_SB_EEEEEEEvNS4_8identityES15_NS16_INS17_ILi2ELi4ELi3EEES1A_NSY_INS5_IJSF_S1B_EEENS5_IJSB_SF_EEEEEEEvS1G_EENS_8epilogue10collective18CollectiveEpilogueINS1N_23Sm100TmaWarpSpecializedILi1ELi1ELi64ELb0ELb0EEEJSH_NS5_IJNSY_ISE_SB_EENSY_ISF_SB_EEEEESI_SJ_SI_SJ_NS1N_6fusion15FusionCallbacksIS1R_NS1V_17LinearCombinationISI_fSI_fLNS_15FloatRoundStyleE2EEESH_S1U_JEEENS4_5SM1004TMEM4LOAD26SM100_TMEM_LOAD_32dp32b64xES15_NS16_IS1H_S1A_NSY_INS5_IJS1B_SF_EEENS5_IJSF_SB_EEEEEEENS4_39AutoVectorizingCopyWithAssumedAlignmentILi128EEENS4_14SM90_TMA_STOREES28_S2A_S2A_EEEvvEEEEvNT_6ParamsE)
	.align		4
        /*000c*/ 	.word	index@(__assertfail)
	.align		4
        /*0010*/ 	.word	0x00000000
	.align		4
        /*0014*/ 	.word	0xfffffffe
	.align		4
        /*0018*/ 	.word	0x00000000
	.align		4
        /*001c*/ 	.word	0xfffffffd
	.align		4
        /*0020*/ 	.word	0x00000000
	.align		4
        /*0024*/ 	.word	0xfffffffc


//--------------------- .nv.constant4             --------------------------
	.section	.nv.constant4,"a",@progbits
	.align	8
	.align		8
.nv.constant4:
        /*0000*/ 	.dword	__assertfail
	.align		8
        /*0008*/ 	.dword	__unnamed_1
	.align		8
        /*0010*/ 	.dword	__unnamed_2
	.align		8
        /*0018*/ 	.dword	_ZN40_INTERNAL_db25eae9_4_k_cu_05520bc9_282474cuda3std3__45__cpo5beginE
	.align		8
        /*0020*/ 	.dword	_ZN40_INTERNAL_db25eae9_4_k_cu_05520bc9_282474cuda3std3__45__cpo3endE
	.align		8
        /*0028*/ 	.dword	_ZN40_INTERNAL_db25eae9_4_k_cu_05520bc9_282474cuda3std3__45__cpo6cbeginE
	.align		8
        /*0030*/ 	.dword	_ZN40_INTERNAL_db25eae9_4_k_cu_05520bc9_282474cuda3std3__45__cpo4cendE
	.align		8
        /*0038*/ 	.dword	_ZN40_INTERNAL_db25eae9_4_k_cu_05520bc9_282474cuda3std3__442_GLOBAL__N__db25eae9_4_k_cu_05520bc9_282476ignoreE
	.align		8
        /*0040*/ 	.dword	_ZN40_INTERNAL_db25eae9_4_k_cu_05520bc9_282474cuda3std3__419piecewise_constructE
	.align		8
        /*0048*/ 	.dword	_ZN40_INTERNAL_db25eae9_4_k_cu_05520bc9_282474cuda3std3__48in_placeE
	.align		8
        /*0050*/ 	.dword	_ZN40_INTERNAL_db25eae9_4_k_cu_05520bc9_282474cuda3std6ranges3__45__cpo4swapE
	.align		8
        /*0058*/ 	.dword	_ZN40_INTERNAL_db25eae9_4_k_cu_05520bc9_282474cuda3std6ranges3__45__cpo9iter_moveE
	.align		8
        /*0060*/ 	.dword	_ZN40_INTERNAL_db25eae9_4_k_cu_05520bc9_282474cute7productE
	.align		8
        /*0068*/ 	.dword	_ZN40_INTERNAL_db25eae9_4_k_cu_05520bc9_282474cute1_E
	.align		8
        /*0070*/ 	.dword	$str$25
	.align		8
        /*0078*/ 	.dword	$str$26
	.align		8
        /*0080*/ 	.dword	$str$27
	.align		8
        /*0088*/ 	.dword	$str$28


//--------------------- .text._ZN7cutlass13device_kernelINS_4gemm6kernel13GemmUniversalIN4cute5tupleIJiiiiEEENS1_10collective13CollectiveMmaINS1_35MainloopSm100TmaUmmaWarpSpecializedILi34ELi2ELi4ENS5_IJNS4_1CILi1EEESB_SB_EEEEENS5_IJNSA_ILi128EEENSA_ILi64EEENSA_ILi32EEEEEENS_12float_e5m2_tENS5_IJlSB_lEEESI_NS5_IJSB_llEEENS4_8TiledMMAINS4_8MMA_AtomIJNS4_10MMA_TraitsINS4_19SM100_MMA_F8F6F4_SSEJSI_SI_fSE_SF_NS4_17integral_constantINS4_4UMMA5MajorELSR_0EEENSP_ISR_LSR_1EEENSP_INSQ_7ScaleInELSU_0EEESV_EEEEEENS4_6LayoutISC_NS5_IJNSA_ILi0EEESZ_SZ_EEEEENS5_IJNS4_10UnderscoreES12_S12_EEEEENS4_13SM90_TMA_LOADENS4_14ComposedLayoutINS4_7SwizzleILi1ELi4ELi3EEENS4_18smem_ptr_flag_bitsILi8EEENSY_INS5_IJNSA_ILi8EEESG_EEENS5_IJSG_SB_EEEEEEEvNS4_8identityES15_NS16_INS17_ILi2ELi4ELi3EEES1A_NSY_INS5_IJSF_S1B_EEENS5_IJSB_SF_EEEEEEEvS1G_EENS_8epilogue10collective18CollectiveEpilogueINS1N_23Sm100TmaWarpSpecializedILi1ELi1ELi64ELb0ELb0EEEJSH_NS5_IJNSY_ISE_SB_EENSY_ISF_SB_EEEEESI_SJ_SI_SJ_NS1N_6fusion15FusionCallbacksIS1R_NS1V_17LinearCombinationISI_fSI_fLNS_15FloatRoundStyleE2EEESH_S1U_JEEENS4_5SM1004TMEM4LOAD26SM100_TMEM_LOAD_32dp32b64xES15_NS16_IS1H_S1A_NSY_INS5_IJS1B_SF_EEENS5_IJSF_SB_EEEEEEENS4_39AutoVectorizingCopyWithAssumedAlignmentILi128EEENS4_14SM90_TMA_STOREES28_S2A_S2A_EEEvvEEEEvNT_6ParamsE --------------------------
	.section	.text._ZN7cutlass13device_kernelINS_4gemm6kernel13GemmUniversalIN4cute5tupleIJiiiiEEENS1_10collective13CollectiveMmaINS1_35MainloopSm100TmaUmmaWarpSpecializedILi34ELi2ELi4ENS5_IJNS4_1CILi1EEESB_SB_EEEEENS5_IJNSA_ILi128EEENSA_ILi64EEENSA_ILi32EEEEEENS_12float_e5m2_tENS5_IJlSB_lEEESI_NS5_IJSB_llEEENS4_8TiledMMAINS4_8MMA_AtomIJNS4_10MMA_TraitsINS4_19SM100_MMA_F8F6F4_SSEJSI_SI_fSE_SF_NS4_17integral_constantINS4_4UMMA5MajorELSR_0EEENSP_ISR_LSR_1EEENSP_INSQ_7ScaleInELSU_0EEESV_EEEEEENS4_6LayoutISC_NS5_IJNSA_ILi0EEESZ_SZ_EEEEENS5_IJNS4_10UnderscoreES12_S12_EEEEENS4_13SM90_TMA_LOADENS4_14ComposedLayoutINS4_7SwizzleILi1ELi4ELi3EEENS4_18smem_ptr_flag_bitsILi8EEENSY_INS5_IJNSA_ILi8EEESG_EEENS5_IJSG_SB_EEEEEEEvNS4_8identityES15_NS16_INS17_ILi2ELi4ELi3EEES1A_NSY_INS5_IJSF_S1B_EEENS5_IJSB_SF_EEEEEEEvS1G_EENS_8epilogue10collective18CollectiveEpilogueINS1N_23Sm100TmaWarpSpecializedILi1ELi1ELi64ELb0ELb0EEEJSH_NS5_IJNSY_ISE_SB_EENSY_ISF_SB_EEEEESI_SJ_SI_SJ_NS1N_6fusion15FusionCallbacksIS1R_NS1V_17LinearCombinationISI_fSI_fLNS_15FloatRoundStyleE2EEESH_S1U_JEEENS4_5SM1004TMEM4LOAD26SM100_TMEM_LOAD_32dp32b64xES15_NS16_IS1H_S1A_NSY_INS5_IJS1B_SF_EEENS5_IJSF_SB_EEEEEEENS4_39AutoVectorizingCopyWithAssumedAlignmentILi128EEENS4_14SM90_TMA_STOREES28_S2A_S2A_EEEvvEEEEvNT_6ParamsE,"ax",@progbits
	.align	128
.text._ZN7cutlass13device_kernelINS_4gemm6kernel13GemmUniversalIN4cute5tupleIJiiiiEEENS1_10collective13CollectiveMmaINS1_35MainloopSm100TmaUmmaWarpSpecializedILi34ELi2ELi4ENS5_IJNS4_1CILi1EEESB_SB_EEEEENS5_IJNSA_ILi128EEENSA_ILi64EEENSA_ILi32EEEEEENS_12float_e5m2_tENS5_IJlSB_lEEESI_NS5_IJSB_llEEENS4_8TiledMMAINS4_8MMA_AtomIJNS4_10MMA_TraitsINS4_19SM100_MMA_F8F6F4_SSEJSI_SI_fSE_SF_NS4_17integral_constantINS4_4UMMA5MajorELSR_0EEENSP_ISR_LSR_1EEENSP_INSQ_7ScaleInELSU_0EEESV_EEEEEENS4_6LayoutISC_NS5_IJNSA_ILi0EEESZ_SZ_EEEEENS5_IJNS4_10UnderscoreES12_S12_EEEEENS4_13SM90_TMA_LOADENS4_14ComposedLayoutINS4_7SwizzleILi1ELi4ELi3EEENS4_18smem_ptr_flag_bitsILi8EEENSY_INS5_IJNSA_ILi8EEESG_EEENS5_IJSG_SB_EEEEEEEvNS4_8identityES15_NS16_INS17_ILi2ELi4ELi3EEES1A_NSY_INS5_IJSF_S1B_EEENS5_IJSB_SF_EEEEEEEvS1G_EENS_8epilogue10collective18CollectiveEpilogueINS1N_23Sm100TmaWarpSpecializedILi1ELi1ELi64ELb0ELb0EEEJSH_NS5_IJNSY_ISE_SB_EENSY_ISF_SB_EEEEESI_SJ_SI_SJ_NS1N_6fusion15FusionCallbacksIS1R_NS1V_17LinearCombinationISI_fSI_fLNS_15FloatRoundStyleE2EEESH_S1U_JEEENS4_5SM1004TMEM4LOAD26SM100_TMEM_LOAD_32dp32b64xES15_NS16_IS1H_S1A_NSY_INS5_IJS1B_SF_EEENS5_IJSF_SB_EEEEEEENS4_39AutoVectorizingCopyWithAssumedAlignmentILi128EEENS4_14SM90_TMA_STOREES28_S2A_S2A_EEEvvEEEEvNT_6ParamsE:
        .type           _ZN7cutlass13device_kernelINS_4gemm6kernel13GemmUniversalIN4cute5tupleIJiiiiEEENS1_10collective13CollectiveMmaINS1_35MainloopSm100TmaUmmaWarpSpecializedILi34ELi2ELi4ENS5_IJNS4_1CILi1EEESB_SB_EEEEENS5_IJNSA_ILi128EEENSA_ILi64EEENSA_ILi32EEEEEENS_12float_e5m2_tENS5_IJlSB_lEEESI_NS5_IJSB_llEEENS4_8TiledMMAINS4_8MMA_AtomIJNS4_10MMA_TraitsINS4_19SM100_MMA_F8F6F4_SSEJSI_SI_fSE_SF_NS4_17integral_constantINS4_4UMMA5MajorELSR_0EEENSP_ISR_LSR_1EEENSP_INSQ_7ScaleInELSU_0EEESV_EEEEEENS4_6LayoutISC_NS5_IJNSA_ILi0EEESZ_SZ_EEEEENS5_IJNS4_10UnderscoreES12_S12_EEEEENS4_13SM90_TMA_LOADENS4_14ComposedLayoutINS4_7SwizzleILi1ELi4ELi3EEENS4_18smem_ptr_flag_bitsILi8EEENSY_INS5_IJNSA_ILi8EEESG_EEENS5_IJSG_SB_EEEEEEEvNS4_8identityES15_NS16_INS17_ILi2ELi4ELi3EEES1A_NSY_INS5_IJSF_S1B_EEENS5_IJSB_SF_EEEEEEEvS1G_EENS_8epilogue10collective18CollectiveEpilogueINS1N_23Sm100TmaWarpSpecializedILi1ELi1ELi64ELb0ELb0EEEJSH_NS5_IJNSY_ISE_SB_EENSY_ISF_SB_EEEEESI_SJ_SI_SJ_NS1N_6fusion15FusionCallbacksIS1R_NS1V_17LinearCombinationISI_fSI_fLNS_15FloatRoundStyleE2EEESH_S1U_JEEENS4_5SM1004TMEM4LOAD26SM100_TMEM_LOAD_32dp32b64xES15_NS16_IS1H_S1A_NSY_INS5_IJS1B_SF_EEENS5_IJSF_SB_EEEEEEENS4_39AutoVectorizingCopyWithAssumedAlignmentILi128EEENS4_14SM90_TMA_STOREES28_S2A_S2A_EEEvvEEEEvNT_6ParamsE,@function
        .size           _ZN7cutlass13device_kernelINS_4gemm6kernel13GemmUniversalIN4cute5tupleIJiiiiEEENS1_10collective13CollectiveMmaINS1_35MainloopSm100TmaUmmaWarpSpecializedILi34ELi2ELi4ENS5_IJNS4_1CILi1EEESB_SB_EEEEENS5_IJNSA_ILi128EEENSA_ILi64EEENSA_ILi32EEEEEENS_12float_e5m2_tENS5_IJlSB_lEEESI_NS5_IJSB_llEEENS4_8TiledMMAINS4_8MMA_AtomIJNS4_10MMA_TraitsINS4_19SM100_MMA_F8F6F4_SSEJSI_SI_fSE_SF_NS4_17integral_constantINS4_4UMMA5MajorELSR_0EEENSP_ISR_LSR_1EEENSP_INSQ_7ScaleInELSU_0EEESV_EEEEEENS4_6LayoutISC_NS5_IJNSA_ILi0EEESZ_SZ_EEEEENS5_IJNS4_10UnderscoreES12_S12_EEEEENS4_13SM90_TMA_LOADENS4_14ComposedLayoutINS4_7SwizzleILi1ELi4ELi3EEENS4_18smem_ptr_flag_bitsILi8EEENSY_INS5_IJNSA_ILi8EEESG_EEENS5_IJSG_SB_EEEEEEEvNS4_8identityES15_NS16_INS17_ILi2ELi4ELi3EEES1A_NSY_INS5_IJSF_S1B_EEENS5_IJSB_SF_EEEEEEEvS1G_EENS_8epilogue10collective18CollectiveEpilogueINS1N_23Sm100TmaWarpSpecializedILi1ELi1ELi64ELb0ELb0EEEJSH_NS5_IJNSY_ISE_SB_EENSY_ISF_SB_EEEEESI_SJ_SI_SJ_NS1N_6fusion15FusionCallbacksIS1R_NS1V_17LinearCombinationISI_fSI_fLNS_15FloatRoundStyleE2EEESH_S1U_JEEENS4_5SM1004TMEM4LOAD26SM100_TMEM_LOAD_32dp32b64xES15_NS16_IS1H_S1A_NSY_INS5_IJS1B_SF_EEENS5_IJSF_SB_EEEEEEENS4_39AutoVectorizingCopyWithAssumedAlignmentILi128EEENS4_14SM90_TMA_STOREES28_S2A_S2A_EEEvvEEEEvNT_6ParamsE,(.L_x_219 - _ZN7cutlass13device_kernelINS_4gemm6kernel13GemmUniversalIN4cute5tupleIJiiiiEEENS1_10collective13CollectiveMmaINS1_35MainloopSm100TmaUmmaWarpSpecializedILi34ELi2ELi4ENS5_IJNS4_1CILi1EEESB_SB_EEEEENS5_IJNSA_ILi128EEENSA_ILi64EEENSA_ILi32EEEEEENS_12float_e5m2_tENS5_IJlSB_lEEESI_NS5_IJSB_llEEENS4_8TiledMMAINS4_8MMA_AtomIJNS4_10MMA_TraitsINS4_19SM100_MMA_F8F6F4_SSEJSI_SI_fSE_SF_NS4_17integral_constantINS4_4UMMA5MajorELSR_0EEENSP_ISR_LSR_1EEENSP_INSQ_7ScaleInELSU_0EEESV_EEEEEENS4_6LayoutISC_NS5_IJNSA_ILi0EEESZ_SZ_EEEEENS5_IJNS4_10UnderscoreES12_S12_EEEEENS4_13SM90_TMA_LOADENS4_14ComposedLayoutINS4_7SwizzleILi1ELi4ELi3EEENS4_18smem_ptr_flag_bitsILi8EEENSY_INS5_IJNSA_ILi8EEESG_EEENS5_IJSG_SB_EEEEEEEvNS4_8identityES15_NS16_INS17_ILi2ELi4ELi3EEES1A_NSY_INS5_IJSF_S1B_EEENS5_IJSB_SF_EEEEEEEvS1G_EENS_8epilogue10collective18CollectiveEpilogueINS1N_23Sm100TmaWarpSpecializedILi1ELi1ELi64ELb0ELb0EEEJSH_NS5_IJNSY_ISE_SB_EENSY_ISF_SB_EEEEESI_SJ_SI_SJ_NS1N_6fusion15FusionCallbacksIS1R_NS1V_17LinearCombinationISI_fSI_fLNS_15FloatRoundStyleE2EEESH_S1U_JEEENS4_5SM1004TMEM4LOAD26SM100_TMEM_LOAD_32dp32b64xES15_NS16_IS1H_S1A_NSY_INS5_IJS1B_SF_EEENS5_IJSF_SB_EEEEEEENS4_39AutoVectorizingCopyWithAssumedAlignmentILi128EEENS4_14SM90_TMA_STOREES28_S2A_S2A_EEEvvEEEEvNT_6ParamsE)
        .other          _ZN7cutlass13device_kernelINS_4gemm6kernel13GemmUniversalIN4cute5tupleIJiiiiEEENS1_10collective13CollectiveMmaINS1_35MainloopSm100TmaUmmaWarpSpecializedILi34ELi2ELi4ENS5_IJNS4_1CILi1EEESB_SB_EEEEENS5_IJNSA_ILi128EEENSA_ILi64EEENSA_ILi32EEEEEENS_12float_e5m2_tENS5_IJlSB_lEEESI_NS5_IJSB_llEEENS4_8TiledMMAINS4_8MMA_AtomIJNS4_10MMA_TraitsINS4_19SM100_MMA_F8F6F4_SSEJSI_SI_fSE_SF_NS4_17integral_constantINS4_4UMMA5MajorELSR_0EEENSP_ISR_LSR_1EEENSP_INSQ_7ScaleInELSU_0EEESV_EEEEEENS4_6LayoutISC_NS5_IJNSA_ILi0EEESZ_SZ_EEEEENS5_IJNS4_10UnderscoreES12_S12_EEEEENS4_13SM90_TMA_LOADENS4_14ComposedLayoutINS4_7SwizzleILi1ELi4ELi3EEENS4_18smem_ptr_flag_bitsILi8EEENSY_INS5_IJNSA_ILi8EEESG_EEENS5_IJSG_SB_EEEEEEEvNS4_8identityES15_NS16_INS17_ILi2ELi4ELi3EEES1A_NSY_INS5_IJSF_S1B_EEENS5_IJSB_SF_EEEEEEEvS1G_EENS_8epilogue10collective18CollectiveEpilogueINS1N_23Sm100TmaWarpSpecializedILi1ELi1ELi64ELb0ELb0EEEJSH_NS5_IJNSY_ISE_SB_EENSY_ISF_SB_EEEEESI_SJ_SI_SJ_NS1N_6fusion15FusionCallbacksIS1R_NS1V_17LinearCombinationISI_fSI_fLNS_15FloatRoundStyleE2EEESH_S1U_JEEENS4_5SM1004TMEM4LOAD26SM100_TMEM_LOAD_32dp32b64xES15_NS16_IS1H_S1A_NSY_INS5_IJS1B_SF_EEENS5_IJSF_SB_EEEEEEENS4_39AutoVectorizingCopyWithAssumedAlignmentILi128EEENS4_14SM90_TMA_STOREES28_S2A_S2A_EEEvvEEEEvNT_6ParamsE,@"STO_CUDA_ENTRY STV_DEFAULT"
_ZN7cutlass13device_kernelINS_4gemm6kernel13GemmUniversalIN4cute5tupleIJiiiiEEENS1_10collective13CollectiveMmaINS1_35MainloopSm100TmaUmmaWarpSpecializedILi34ELi2ELi4ENS5_IJNS4_1CILi1EEESB_SB_EEEEENS5_IJNSA_ILi128EEENSA_ILi64EEENSA_ILi32EEEEEENS_12float_e5m2_tENS5_IJlSB_lEEESI_NS5_IJSB_llEEENS4_8TiledMMAINS4_8MMA_AtomIJNS4_10MMA_TraitsINS4_19SM100_MMA_F8F6F4_SSEJSI_SI_fSE_SF_NS4_17integral_constantINS4_4UMMA5MajorELSR_0EEENSP_ISR_LSR_1EEENSP_INSQ_7ScaleInELSU_0EEESV_EEEEEENS4_6LayoutISC_NS5_IJNSA_ILi0EEESZ_SZ_EEEEENS5_IJNS4_10UnderscoreES12_S12_EEEEENS4_13SM90_TMA_LOADENS4_14ComposedLayoutINS4_7SwizzleILi1ELi4ELi3EEENS4_18smem_ptr_flag_bitsILi8EEENSY_INS5_IJNSA_ILi8EEESG_EEENS5_IJSG_SB_EEEEEEEvNS4_8identityES15_NS16_INS17_ILi2ELi4ELi3EEES1A_NSY_INS5_IJSF_S1B_EEENS5_IJSB_SF_EEEEEEEvS1G_EENS_8epilogue10collective18CollectiveEpilogueINS1N_23Sm100TmaWarpSpecializedILi1ELi1ELi64ELb0ELb0EEEJSH_NS5_IJNSY_ISE_SB_EENSY_ISF_SB_EEEEESI_SJ_SI_SJ_NS1N_6fusion15FusionCallbacksIS1R_NS1V_17LinearCombinationISI_fSI_fLNS_15FloatRoundStyleE2EEESH_S1U_JEEENS4_5SM1004TMEM4LOAD26SM100_TMEM_LOAD_32dp32b64xES15_NS16_IS1H_S1A_NSY_INS5_IJS1B_SF_EEENS5_IJSF_SB_EEEEEEENS4_39AutoVectorizingCopyWithAssumedAlignmentILi128EEENS4_14SM90_TMA_STOREES28_S2A_S2A_EEEvvEEEEvNT_6ParamsE:
[----:B------:R-:W1:Y:S01]  /*0000*/  LDC R1, c[0x0][0x37c] ;  /* 0x0000df00ff017b82 */ /* 0x000e620000000800 */
[----:B------:R-:W2:Y:S01]  /*0010*/  S2R R166, SR_TID.X ;  /* 0x0000000000a67919 */ /* 0x000ea20000002100 */
[----:B------:R-:W3:Y:S01]  /*0020*/  LDCU.64 UR4, c[0x0][0x890] ;  /* 0x00011200ff0477ac */ /* 0x000ee20008000a00 */
[----:B------:R-:W-:Y:S02]  /*0030*/  PRMT R164, RZ, 0x7610, R164 ;  /* 0x00007610ffa47816 */ /* 0x000fe400000000a4 */
[----:B------:R-:W-:Y:S01]  /*0040*/  ELECT P5, URZ, PT ;  /* 0x0000000000ff782f */ /* 0x000fe200038a0000 */
[----:B------:R-:W4:Y:S01]  /*0050*/  LDCU.64 UR40, c[0x0][0x358] ;  /* 0x00006b00ff2877ac */ /* 0x000f220008000a00 */
[----:B---3--:R-:W-:-:S04]  /*0060*/  UISETP.NE.U32.AND UP0, UPT, UR4, URZ, UPT ;  /* 0x000000ff0400728c */ /* 0x008fc8000bf05070 */
[----:B------:R-:W-:Y:S01]  /*0070*/  UISETP.NE.AND.EX UP0, UPT, UR5, URZ, UPT, UP0 ;  /* 0x000000ff0500728c */ /* 0x000fe2000bf05300 */
[----:B--2---:R-:W-:-:S05]  /*0080*/  SHF.R.U32.HI R169, RZ, 0x5, R166 ;  /* 0x00000005ffa97819 */ /* 0x004fca00000116a6 */
[----:B------:R-:W2:Y:S02]  /*0090*/  SHFL.IDX PT, R0, R169, RZ, 0x1f ;  /* 0x00001fffa9007589 */ /* 0x000ea400000e0000 */
[----:B--2---:R-:W-:Y:S01]  /*00a0*/  R2UR UR8, R0 ;  /* 0x00000000000872ca */ /* 0x004fe200000e0000 */
[----:B-1--4-:R-:W-:-:S14]  /*00b0*/  BRA.U UP0, `(.L_x_0) ;  /* 0x00000001002c7547 */ /* 0x012fdc000b800000 */
[----:B------:R-:W1:Y:S02]  /*00c0*/  LDCU.64 UR6, c[0x0][0x888] ;  /* 0x00011100ff0677ac */ /* 0x000e640008000a00 */
[----:B-1----:R-:W-:-:S04]  /*00d0*/  UISETP.NE.U32.AND UP0, UPT, UR6, URZ, UPT ;  /* 0x000000ff0600728c */ /* 0x002fc8000bf05070 */
[----:B------:R-:W-:-:S09]  /*00e0*/  UISETP.NE.AND.EX UP0, UPT, UR7, URZ, UPT, UP0 ;  /* 0x000000ff0700728c */ /* 0x000fd2000bf05300 */
[----:B------:R-:W-:Y:S05]  /*00f0*/  BRA.U !UP0, `(.L_x_1) ;  /* 0x0000000108107547 */ /* 0x000fea000b800000 */
[----:B------:R-:W1:Y:S02]  /*0100*/  LDC.64 R2, c[0x0][0x888] ;  /* 0x00022200ff027b82 */ /* 0x000e640000000a00 */
[----:B-1----:R1:W5:Y:S01]  /*0110*/  LDG.E R81, desc[UR40][R2.64] ;  /* 0x0000002802517981 */ /* 0x002362000c1e1900 */
[----:B------:R-:W-:Y:S01]  /*0120*/  HFMA2 R164, -RZ, RZ, 0, 5.9604644775390625e-08 ;  /* 0x00000001ffa47431 */ /* 0x000fe200000001ff */
[----:B------:R-:W-:Y:S05]  /*0130*/  BRA `(.L_x_0) ;  /* 0x00000000000c7947 */ /* 0x000fea0003800000 */
.L_x_1:
[----:B------:R-:W1:Y:S01]  /*0140*/  LDCU UR6, c[0x0][0x880] ;  /* 0x00011000ff0677ac */ /* 0x000e620008000800 */
[----:B------:R-:W-:Y:S01]  /*0150*/  HFMA2 R164, -RZ, RZ, 0, 5.9604644775390625e-08 ;  /* 0x00000001ffa47431 */ /* 0x000fe200000001ff */
[----:B-1----:R-:W-:-:S07]  /*0160*/  MOV R81, UR6 ;  /* 0x0000000600517c02 */ /* 0x002fce0008000f00 */
.L_x_0:
[----:B------:R-:W2:Y:S02]  /*0170*/  LDCU.64 UR6, c[0x0][0x8b0] ;  /* 0x00011600ff0677ac */ /* 0x000ea40008000a00 */
[----:B--2---:R-:W-:-:S04]  /*0180*/  UISETP.NE.U32.AND UP0, UPT, UR6, URZ, UPT ;  /* 0x000000ff0600728c */ /* 0x004fc8000bf05070 */
[----:B------:R-:W-:-:S09]  /*0190*/  UISETP.NE.AND.EX UP0, UPT, UR7, URZ, UPT, UP0 ;  /* 0x000000ff0700728c */ /* 0x000fd2000bf05300 */
[----:B------:R-:W-:Y:S05]  /*01a0*/  BRA.U UP0, `(.L_x_2) ;  /* 0x0000000100247547 */ /* 0x000fea000b800000 */
[----:B------:R-:W2:Y:S02]  /*01b0*/  LDCU.64 UR6, c[0x0][0x8a8] ;  /* 0x00011500ff0677ac */ /* 0x000ea40008000a00 */
[----:B--2---:R-:W-:-:S04]  /*01c0*/  UISETP.NE.U32.AND UP0, UPT, UR6, URZ, UPT ;  /* 0x000000ff0600728c */ /* 0x004fc8000bf05070 */
[----:B------:R-:W-:-:S09]  /*01d0*/  UISETP.NE.AND.EX UP0, UPT, UR7, URZ, UPT, UP0 ;  /* 0x000000ff0700728c */ /* 0x000fd2000bf05300 */
[----:B------:R-:W-:Y:S05]  /*01e0*/  BRA.U !UP0, `(.L_x_3) ;  /* 0x00000001080c7547 */ /* 0x000fea000b800000 */
[----:B------:R-:W2:Y:S02]  /*01f0*/  LDC.64 R78, c[0x0][0x8a8] ;  /* 0x00022a00ff4e7b82 */ /* 0x000ea40000000a00 */
[----:B--2---:R2:W5:Y:S01]  /*0200*/  LDG.E R78, desc[UR40][R78.64] ;  /* 0x000000284e4e7981 */ /* 0x004562000c1e1900 */
[----:B------:R-:W-:Y:S05]  /*0210*/  BRA `(.L_x_2) ;  /* 0x0000000000087947 */ /* 0x000fea0003800000 */
.L_x_3:
[----:B------:R-:W2:Y:S02]  /*0220*/  LDCU UR6, c[0x0][0x8a0] ;  /* 0x00011400ff0677ac */ /* 0x000ea40008000800 */
[----:B--2---:R-:W-:Y:S02]  /*0230*/  MOV R78, UR6 ;  /* 0x00000006004e7c02 */ /* 0x004fe40008000f00 */
.L_x_2:
[----:B------:R-:W-:Y:S01]  /*0240*/  IMAD.U32 R0, RZ, RZ, UR8 ;  /* 0x00000008ff007e24 */ /* 0x000fe2000f8e00ff */
[----:B------:R-:W-:Y:S04]  /*0250*/  BSSY.RECONVERGENT B0, `(.L_x_4) ;  /* 0x000000c000007945 */ /* 0x000fe80003800200 */
[C---:B------:R-:W-:Y:S02]  /*0260*/  ISETP.NE.OR P1, PT, R0.reuse, 0x1, !P5 ;  /* 0x000000010000780c */ /* 0x040fe40006f25670 */
[----:B------:R-:W-:-:S11]  /*0270*/  ISETP.NE.OR P0, PT, R0, 0x3, !P5 ;  /* 0x000000030000780c */ /* 0x000fd60006f05670 */
[----:B------:R-:W-:Y:S05]  /*0280*/  @P1 BRA `(.L_x_5) ;  /* 0x0000000000201947 */ /* 0x000fea0003800000 */
[----:B------:R-:W3:Y:S02]  /*0290*/  LDCU.64 UR6, c[0x0][0x348] ;  /* 0x00006900ff0677ac */ /* 0x000ee40008000a00 */
[----:B---3--:R-:W-:Y:S02]  /*02a0*/  UIADD3 UR10, UP1, UPT, UR6, 0x80, URZ ;  /* 0x00000080060a7890 */ /* 0x008fe4000ff3e0ff */
[----:B------:R-:W-:Y:S02]  /*02b0*/  UIADD3 UR6, UP0, UPT, UR6, 0x180, URZ ;  /* 0x0000018006067890 */ /* 0x000fe4000ff1e0ff */
[----:B------:R-:W-:Y:S02]  /*02c0*/  UIADD3.X UR11, UPT, UPT, URZ, UR7, URZ, UP1, !UPT ;  /* 0x00000007ff0b7290 */ /* 0x000fe40008ffe4ff */
[----:B------:R-:W-:-:S07]  /*02d0*/  UIADD3.X UR7, UPT, UPT, URZ, UR7, URZ, UP0, !UPT ;  /* 0x00000007ff077290 */ /* 0x000fce00087fe4ff */
[----:B------:R3:W-:Y:S02]  /*02e0*/  UTMACCTL.PF [UR10] ;  /* 0x000000000a0079b9 */ /* 0x0007e40008040000 */
[----:B------:R3:W-:Y:S02]  /*02f0*/  UTMACCTL.PF [UR6] ;  /* 0x00000000060079b9 */ /* 0x0007e40008040000 */
[----:B---3--:R-:W-:Y:S01]  /*0300*/  NOP ;  /* 0x0000000000007918 */ /* 0x008fe20000000000 */
.L_x_5:
[----:B------:R-:W-:Y:S05]  /*0310*/  BSYNC.RECONVERGENT B0 ;  /* 0x0000000000007941 */ /* 0x000fea0003800200 */
.L_x_4:
[----:B------:R-:W-:Y:S04]  /*0320*/  BSSY.RECONVERGENT B0, `(.L_x_6) ;  /* 0x000000a000007945 */ /* 0x000fe80003800200 */
        /* <DEDUP_REMOVED lines=9> */
.L_x_7:
[----:B------:R-:W-:Y:S05]  /*03c0*/  BSYNC.RECONVERGENT B0 ;  /* 0x0000000000007941 */ /* 0x000fea0003800200 */
.L_x_6:
[----:B------:R-:W3:Y:S01]  /*03d0*/  LDCU.64 UR6, c[0x0][0x888] ;  /* 0x00011100ff0677ac */ /* 0x000ee20008000a00 */
[----:B------:R-:W-:Y:S02]  /*03e0*/  UISETP.EQ.U32.AND UP1, UPT, UR4, URZ, UPT ;  /* 0x000000ff0400728c */ /* 0x000fe4000bf22070 */
[----:B------:R-:W-:Y:S02]  /*03f0*/  UPLOP3.LUT UP2, UPT, UPT, UPT, UPT, 0x80, 0x8 ;  /* 0x000000000008789c */ /* 0x000fe40003f4f070 */
[----:B---3--:R-:W-:-:S04]  /*0400*/  UISETP.NE.U32.AND UP0, UPT, UR6, URZ, UPT ;  /* 0x000000ff0600728c */ /* 0x008fc8000bf05070 */
[----:B------:R-:W-:-:S04]  /*0410*/  UISETP.NE.AND.EX UP0, UPT, UR7, URZ, UPT, UP0 ;  /* 0x000000ff0700728c */ /* 0x000fc8000bf05300 */
[----:B------:R-:W-:-:S04]  /*0420*/  UISETP.EQ.OR.EX UP3, UPT, UR5, URZ, !UP0, UP1 ;  /* 0x000000ff0500728c */ /* 0x000fc8000c762710 */
[----:B------:R-:W-:-:S05]  /*0430*/  UP2UR UR44, UPR, URZ, 0x8 ;  /* 0x00000008ff2c7883 */ /* 0x000fca0008000000 */
[----:B------:R-:W-:Y:S07]  /*0440*/  BRA.U !UP3, `(.L_x_8) ;  /* 0x000000010b207547 */ /* 0x000fee000b800000 */
[----:B------:R-:W-:Y:S01]  /*0450*/  UISETP.NE.U32.AND UP2, UPT, UR4, URZ, UPT ;  /* 0x000000ff0400728c */ /* 0x000fe2000bf45070 */
[----:B-----5:R-:W-:Y:S01]  /*0460*/  FSETP.NEU.AND P0, PT, R81, RZ, PT ;  /* 0x000000ff5100720b */ /* 0x020fe20003f0d000 */
[----:B------:R-:W-:Y:S02]  /*0470*/  USEL UR4, URZ, 0xffffffff, UP0 ;  /* 0xffffffffff047887 */ /* 0x000fe40008000000 */
[----:B------:R-:W-:-:S10]  /*0480*/  UISETP.NE.AND.EX UP2, UPT, UR5, URZ, UPT, UP2 ;  /* 0x000000ff0500728c */ /* 0x000fd4000bf45320 */
[----:B------:R-:W-:Y:S01]  /*0490*/  VOTEU.ANY UP1, P0 ;  /* 0x0000000000ff7886 */ /* 0x000fe20000020100 */
[----:B------:R-:W-:-:S04]  /*04a0*/  @!UP2 USEL UR4, URZ, 0xffffffff, UP1 ;  /* 0xffffffffff04a887 */ /* 0x000fc80008800000 */
[----:B------:R-:W-:-:S04]  /*04b0*/  ULOP3.LUT UR4, UR4, 0x1, URZ, 0xc0, !UPT ;  /* 0x0000000104047892 */ /* 0x000fc8000f8ec0ff */
[----:B------:R-:W-:-:S11]  /*04c0*/  UISETP.NE.U32.AND UP2, UPT, UR4, 0x1, UPT ;  /* 0x000000010400788c */ /* 0x000fd6000bf45070 */
.L_x_8:
[----:B-1----:R-:W1:Y:S01]  /*04d0*/  SHFL.IDX PT, R2, R169, RZ, 0x1f ;  /* 0x00001fffa9027589 */ /* 0x002e6200000e0000 */
[----:B------:R-:W-:-:S04]  /*04e0*/  UISETP.NE.AND UP1, UPT, UR8, 0x2, UPT ;  /* 0x000000020800788c */ /* 0x000fc8000bf25270 */
[----:B------:R-:W-:Y:S01]  /*04f0*/  USEL UR13, URZ, 0x1, UP1 ;  /* 0x00000001ff0d7887 */ /* 0x000fe20008800000 */
[----:B-1----:R-:W-:-:S13]  /*0500*/  ISETP.NE.AND P0, PT, R2, RZ, PT ;  /* 0x000000ff0200720c */ /* 0x002fda0003f05270 */
[----:B------:R-:W-:Y:S05]  /*0510*/  @P0 BRA `(.L_x_9) ;  /* 0x0000000400440947 */ /* 0x000fea0003800000 */
[----:B------:R-:W-:Y:S01]  /*0520*/  ELECT P0, URZ, PT ;  /* 0x0000000000ff782f */ /* 0x000fe20003800000 */
[----:B------:R-:W-:-:S12]  /*0530*/  BSSY.RECONVERGENT B0, `(.L_x_9) ;  /* 0x000004f000007945 */ /* 0x000fd80003800200 */
[----:B------:R-:W-:Y:S05]  /*0540*/  @!P0 BRA `(.L_x_10) ;  /* 0x0000000400348947 */ /* 0x000fea0003800000 */
[----:B------:R-:W1:Y:S01]  /*0550*/  S2UR UR5, SR_CgaCtaId ;  /* 0x00000000000579c3 */ /* 0x000e620000008800 */
[----:B------:R-:W-:Y:S01]  /*0560*/  UMOV UR6, 0x400 ;  /* 0x0000040000067882 */ /* 0x000fe20000000000 */
[----:B------:R-:W-:Y:S01]  /*0570*/  UMOV UR4, 0x1 ;  /* 0x0000000100047882 */ /* 0x000fe20000000000 */
[----:B-1----:R-:W-:Y:S02]  /*0580*/  ULEA UR5, UR5, UR6, 0x18 ;  /* 0x0000000605057291 */ /* 0x002fe4000f8ec0ff */
[----:B------:R-:W-:-:S04]  /*0590*/  UIADD3 UR6, UPT, UPT, -UR4, 0x100000, URZ ;  /* 0x0010000004067890 */ /* 0x000fc8000fffe1ff */
[----:B------:R-:W-:Y:S02]  /*05a0*/  USHF.L.U32 UR7, UR6, 0xb, URZ ;  /* 0x0000000b06077899 */ /* 0x000fe400080006ff */
[----:B------:R-:W-:Y:S01]  /*05b0*/  USHF.L.U32 UR6, UR6, 0x1, URZ ;  /* 0x0000000106067899 */ /* 0x000fe200080006ff */
[----:B------:R-:W1:Y:S11]  /*05c0*/  FENCE.VIEW.ASYNC.S ;  /* 0x00000000000073c6 */ /* 0x000e760000000000 */
[----:B-1----:R1:W3:Y:S01]  /*05d0*/  SYNCS.EXCH.64 URZ, [UR5], UR6 ;  /* 0x0000000605ff75b2 */ /* 0x0022e20008000100 */
[----:B------:R1:W4:Y:S01]  /*05e0*/  SYNCS.EXCH.64 URZ, [UR5+0x110], UR6 ;  /* 0x0001100605ff75b2 */ /* 0x0003220008000100 */
[----:B------:R1:W1:Y:S01]  /*05f0*/  SYNCS.EXCH.64 URZ, [UR5+0x8], UR6 ;  /* 0x0000080605ff75b2 */ /* 0x0002620008000100 */
        /* <DEDUP_REMOVED lines=65> */
[----:B---34-:R-:W-:Y:S01]  /*0a10*/  NOP ;  /* 0x0000000000007918 */ /* 0x018fe20000000000 */
.L_x_10:
[----:B-1----:R-:W-:Y:S05]  /*0a20*/  BSYNC.RECONVERGENT B0 ;  /* 0x0000000000007941 */ /* 0x002fea0003800200 */
.L_x_9:
[----:B------:R-:W1:Y:S01]  /*0a30*/  SHFL.IDX PT, R2, R169, RZ, 0x1f ;  /* 0x00001fffa9027589 */ /* 0x000e6200000e0000 */
[----:B------:R-:W-:Y:S01]  /*0a40*/  NOP ;  /* 0x0000000000007918 */ /* 0x000fe20000000000 */
[----:B-1----:R-:W-:-:S13]  /*0a50*/  ISETP.NE.AND P0, PT, R2, 0x1, PT ;  /* 0x000000010200780c */ /* 0x002fda0003f05270 */
[----:B------:R-:W-:Y:S05]  /*0a60*/  @P0 BRA `(.L_x_11) ;  /* 0x0000000000400947 */ /* 0x000fea0003800000 */
[----:B------:R-:W1:Y:S01]  /*0a70*/  S2UR UR6, SR_CgaCtaId ;  /* 0x00000000000679c3 */ /* 0x000e620000008800 */
[----:B------:R-:W-:Y:S01]  /*0a80*/  UMOV UR7, 0x400 ;  /* 0x0000040000077882 */ /* 0x000fe20000000000 */
[----:B------:R-:W-:Y:S01]  /*0a90*/  UMOV UR5, 0x20 ;  /* 0x0000002000057882 */ /* 0x000fe20000000000 */
[----:B------:R-:W-:Y:S01]  /*0aa0*/  UMOV UR4, 0x80 ;  /* 0x0000008000047882 */ /* 0x000fe20000000000 */
[----:B------:R-:W-:-:S04]  /*0ab0*/  UIADD3 UR10, UPT, UPT, -UR5, 0x100000, URZ ;  /* 0x00100000050a7890 */ /* 0x000fc8000fffe1ff */
[----:B------:R-:W-:Y:S02]  /*0ac0*/  USHF.L.U32 UR11, UR10, 0xb, URZ ;  /* 0x0000000b0a0b7899 */ /* 0x000fe400080006ff */
[----:B------:R-:W-:Y:S02]  /*0ad0*/  USHF.L.U32 UR10, UR10, 0x1, URZ ;  /* 0x000000010a0a7899 */ /* 0x000fe400080006ff */
[----:B------:R-:W-:-:S04]  /*0ae0*/  UIADD3 UR4, UPT, UPT, -UR4, 0x100000, URZ ;  /* 0x0010000004047890 */ /* 0x000fc8000fffe1ff */
[----:B------:R-:W-:Y:S02]  /*0af0*/  USHF.L.U32 UR5, UR4, 0xb, URZ ;  /* 0x0000000b04057899 */ /* 0x000fe400080006ff */
[----:B------:R-:W-:Y:S01]  /*0b00*/  USHF.L.U32 UR4, UR4, 0x1, URZ ;  /* 0x0000000104047899 */ /* 0x000fe200080006ff */
[----:B------:R-:W-:Y:S01]  /*0b10*/  ELECT P0, URZ, PT ;  /* 0x0000000000ff782f */ /* 0x000fe20003800000 */
[----:B-1----:R-:W-:Y:S01]  /*0b20*/  ULEA UR6, UR6, UR7, 0x18 ;  /* 0x0000000706067291 */ /* 0x002fe2000f8ec0ff */
[----:B------:R-:W1:Y:S11]  /*0b30*/  FENCE.VIEW.ASYNC.S ;  /* 0x00000000000073c6 */ /* 0x000e760000000000 */
[----:B-1----:R1:W3:Y:S01]  /*0b40*/  SYNCS.EXCH.64 URZ, [UR6+0x220], UR10 ;  /* 0x0002200a06ff75b2 */ /* 0x0022e20008000100 */
[----:B------:R1:W4:Y:S01]  /*0b50*/  SYNCS.EXCH.64 URZ, [UR6+0x228], UR4 ;  /* 0x0002280406ff75b2 */ /* 0x0003220008000100 */
[----:B------:R-:W-:Y:S01]  /*0b60*/  NOP ;  /* 0x0000000000007918 */ /* 0x000fe20000000000 */
.L_x_11:
[----:B------:R-:W2:Y:S01]  /*0b70*/  SHFL.IDX PT, R2, R169, RZ, 0x1f ;  /* 0x00001fffa9027589 */ /* 0x000ea200000e0000 */
[----:B------:R-:W-:Y:S01]  /*0b80*/  NOP ;  /* 0x0000000000007918 */ /* 0x000fe20000000000 */
[----:B--2---:R-:W-:-:S13]  /*0b90*/  ISETP.NE.AND P0, PT, R2, 0x3, PT ;  /* 0x000000030200780c */ /* 0x004fda0003f05270 */
[----:B------:R-:W-:Y:S05]  /*0ba0*/  @P0 BRA `(.L_x_12) ;  /* 0x0000000000300947 */ /* 0x000fea0003800000 */
[----:B-1----:R-:W1:Y:S01]  /*0bb0*/  S2UR UR5, SR_CgaCtaId ;  /* 0x00000000000579c3 */ /* 0x002e620000008800 */
[----:B------:R-:W-:Y:S01]  /*0bc0*/  UMOV UR6, 0x400 ;  /* 0x0000040000067882 */ /* 0x000fe20000000000 */
[----:B------:R-:W-:Y:S01]  /*0bd0*/  UMOV UR4, 0x20 ;  /* 0x0000002000047882 */ /* 0x000fe20000000000 */
[----:B------:R-:W-:Y:S01]  /*0be0*/  ELECT P0, URZ, PT ;  /* 0x0000000000ff782f */ /* 0x000fe20003800000 */
[----:B-1----:R-:W-:Y:S02]  /*0bf0*/  ULEA UR5, UR5, UR6, 0x18 ;  /* 0x0000000605057291 */ /* 0x002fe4000f8ec0ff */
[----:B------:R-:W-:-:S04]  /*0c00*/  UIADD3 UR6, UPT, UPT, -UR4, 0x100000, URZ ;  /* 0x0010000004067890 */ /* 0x000fc8000fffe1ff */
[----:B------:R-:W-:Y:S02]  /*0c10*/  USHF.L.U32 UR7, UR6, 0xb, URZ ;  /* 0x0000000b06077899 */ /* 0x000fe400080006ff */
[----:B------:R-:W-:Y:S01]  /*0c20*/  USHF.L.U32 UR6, UR6, 0x1, URZ ;  /* 0x0000000106067899 */ /* 0x000fe200080006ff */
[----:B------:R-:W1:Y:S11]  /*0c30*/  FENCE.VIEW.ASYNC.S ;  /* 0x00000000000073c6 */ /* 0x000e760000000000 */
[----:B-1----:R2:W1:Y:S01]  /*0c40*/  SYNCS.EXCH.64 URZ, [UR5+0x230], UR6 ;  /* 0x0002300605ff75b2 */ /* 0x0024620008000100 */
[----:B------:R2:W1:Y:S02]  /*0c50*/  SYNCS.EXCH.64 URZ, [UR5+0x238], UR6 ;  /* 0x0002380605ff75b2 */ /* 0x0004640008000100 */
[----:B--2---:R-:W-:Y:S01]  /*0c60*/  NOP ;  /* 0x0000000000007918 */ /* 0x004fe20000000000 */
.L_x_12:
[----:B------:R-:W2:Y:S01]  /*0c70*/  SHFL.IDX PT, R2, R169, RZ, 0x1f ;  /* 0x00001fffa9027589 */ /* 0x000ea200000e0000 */
[----:B------:R-:W-:Y:S01]  /*0c80*/  NOP ;  /* 0x0000000000007918 */ /* 0x000fe20000000000 */
[----:B--2---:R-:W-:-:S13]  /*0c90*/  ISETP.NE.AND P0, PT, R2, 0x4, PT ;  /* 0x000000040200780c */ /* 0x004fda0003f05270 */
[----:B------:R-:W-:Y:S05]  /*0ca0*/  @P0 BRA `(.L_x_13) ;  /* 0x00000000004c0947 */ /* 0x000fea0003800000 */
[----:B-1----:R-:W1:Y:S01]  /*0cb0*/  S2UR UR5, SR_CgaCtaId ;  /* 0x00000000000579c3 */ /* 0x002e620000008800 */
[----:B------:R-:W-:Y:S01]  /*0cc0*/  UMOV UR7, 0x100 ;  /* 0x0000010000077882 */ /* 0x000fe20000000000 */
[----:B------:R-:W-:Y:S01]  /*0cd0*/  UMOV UR6, 0x400 ;  /* 0x0000040000067882 */ /* 0x000fe20000000000 */
[----:B------:R-:W-:Y:S01]  /*0ce0*/  USEL UR7, UR7, 0xe0, UP2 ;  /* 0x000000e007077887 */ /* 0x000fe20009000000 */
[----:B------:R-:W-:Y:S01]  /*0cf0*/  UMOV UR4, 0x1 ;  /* 0x0000000100047882 */ /* 0x000fe20000000000 */
[----:B------:R-:W-:Y:S01]  /*0d00*/  ELECT P0, URZ, PT ;  /* 0x0000000000ff782f */ /* 0x000fe20003800000 */
[----:B------:R-:W-:-:S04]  /*0d10*/  UIADD3 UR10, UPT, UPT, -UR4, 0x100000, URZ ;  /* 0x00100000040a7890 */ /* 0x000fc8000fffe1ff */
[----:B------:R-:W-:Y:S02]  /*0d20*/  USHF.L.U32 UR11, UR10, 0xb, URZ ;  /* 0x0000000b0a0b7899 */ /* 0x000fe400080006ff */
[----:B------:R-:W-:Y:S02]  /*0d30*/  USHF.L.U32 UR10, UR10, 0x1, URZ ;  /* 0x000000010a0a7899 */ /* 0x000fe400080006ff */
[----:B-1----:R-:W-:Y:S02]  /*0d40*/  ULEA UR5, UR5, UR6, 0x18 ;  /* 0x0000000605057291 */ /* 0x002fe4000f8ec0ff */
[----:B------:R-:W-:-:S04]  /*0d50*/  UIADD3 UR6, UPT, UPT, -UR7, 0x100000, URZ ;  /* 0x0010000007067890 */ /* 0x000fc8000fffe1ff */
[----:B------:R-:W-:Y:S02]  /*0d60*/  USHF.L.U32 UR7, UR6, 0xb, URZ ;  /* 0x0000000b06077899 */ /* 0x000fe400080006ff */
[----:B------:R-:W-:Y:S01]  /*0d70*/  USHF.L.U32 UR6, UR6, 0x1, URZ ;  /* 0x0000000106067899 */ /* 0x000fe200080006ff */
[----:B------:R-:W1:Y:S03]  /*0d80*/  FENCE.VIEW.ASYNC.S ;  /* 0x00000000000073c6 */ /* 0x000e660000000000 */
[----:B-1----:R2:W1:Y:S08]  /*0d90*/  SYNCS.EXCH.64 URZ, [UR5+0x240], UR10 ;  /* 0x0002400a05ff75b2 */ /* 0x0024700008000100 */
[----:B------:R2:W1:Y:S01]  /*0da0*/  SYNCS.EXCH.64 URZ, [UR5+0x250], UR6 ;  /* 0x0002500605ff75b2 */ /* 0x0004620008000100 */
[----:B------:R2:W1:Y:S01]  /*0db0*/  SYNCS.EXCH.64 URZ, [UR5+0x248], UR10 ;  /* 0x0002480a05ff75b2 */ /* 0x0004620008000100 */
[----:B------:R2:W1:Y:S02]  /*0dc0*/  SYNCS.EXCH.64 URZ, [UR5+0x258], UR6 ;  /* 0x0002580605ff75b2 */ /* 0x0004640008000100 */
[----:B--2---:R-:W-:Y:S01]  /*0dd0*/  NOP ;  /* 0x0000000000007918 */ /* 0x004fe20000000000 */
.L_x_13:
[----:B------:R-:W2:Y:S01]  /*0de0*/  SHFL.IDX PT, R2, R169, RZ, 0x1f ;  /* 0x00001fffa9027589 */ /* 0x000ea200000e0000 */
[----:B------:R-:W-:Y:S01]  /*0df0*/  NOP ;  /* 0x0000000000007918 */ /* 0x000fe20000000000 */
[----:B--2---:R-:W-:-:S13]  /*0e00*/  ISETP.NE.AND P0, PT, R2, 0x5, PT ;  /* 0x000000050200780c */ /* 0x004fda0003f05270 */
[----:B------:R-:W-:Y:S05]  /*0e10*/  @P0 BRA `(.L_x_14) ;  /* 0x0000000000580947 */ /* 0x000fea0003800000 */
[----:B-1----:R-:W1:Y:S01]  /*0e20*/  S2UR UR6, SR_CgaCtaId ;  /* 0x00000000000679c3 */ /* 0x002e620000008800 */
        /* <DEDUP_REMOVED lines=12> */
[----:B-1----:R2:W1:Y:S01]  /*0ef0*/  SYNCS.EXCH.64 URZ, [UR6+0x260], UR10 ;  /* 0x0002600a06ff75b2 */ /* 0x0024620008000100 */
[----:B------:R2:W1:Y:S01]  /*0f00*/  SYNCS.EXCH.64 URZ, [UR6+0x280], UR4 ;  /* 0x0002800406ff75b2 */ /* 0x0004620008000100 */
[----:B------:R2:W1:Y:S01]  /*0f10*/  SYNCS.EXCH.64 URZ, [UR6+0x268], UR10 ;  /* 0x0002680a06ff75b2 */ /* 0x0004620008000100 */
[----:B------:R2:W1:Y:S01]  /*0f20*/  SYNCS.EXCH.64 URZ, [UR6+0x288], UR4 ;  /* 0x0002880406ff75b2 */ /* 0x0004620008000100 */
[----:B------:R2:W1:Y:S01]  /*0f30*/  SYNCS.EXCH.64 URZ, [UR6+0x270], UR10 ;  /* 0x0002700a06ff75b2 */ /* 0x0004620008000100 */
[----:B------:R2:W1:Y:S01]  /*0f40*/  SYNCS.EXCH.64 URZ, [UR6+0x290], UR4 ;  /* 0x0002900406ff75b2 */ /* 0x0004620008000100 */
[----:B------:R2:W1:Y:S01]  /*0f50*/  SYNCS.EXCH.64 URZ, [UR6+0x278], UR10 ;  /* 0x0002780a06ff75b2 */ /* 0x0004620008000100 */
[----:B------:R2:W1:Y:S02]  /*0f60*/  SYNCS.EXCH.64 URZ, [UR6+0x298], UR4 ;  /* 0x0002980406ff75b2 */ /* 0x0004640008000100 */
[----:B--2---:R-:W-:Y:S01]  /*0f70*/  NOP ;  /* 0x0000000000007918 */ /* 0x004fe20000000000 */
.L_x_14:
        /* <DEDUP_REMOVED lines=14> */
[----:B------:R2:W1:Y:S01]  /*1060*/  SYNCS.EXCH.64 URZ, [UR5+0x2b0], UR6 ;  /* 0x0002b00605ff75b2 */ /* 0x0004620008000100 */
[----:B------:R2:W1:Y:S01]  /*1070*/  SYNCS.EXCH.64 URZ, [UR5+0x2a8], UR6 ;  /* 0x0002a80605ff75b2 */ /* 0x0004620008000100 */
[----:B------:R2:W1:Y:S02]  /*1080*/  SYNCS.EXCH.64 URZ, [UR5+0x2b8], UR6 ;  /* 0x0002b80605ff75b2 */ /* 0x0004640008000100 */
[----:B--2---:R-:W-:Y:S01]  /*1090*/  NOP ;  /* 0x0000000000007918 */ /* 0x004fe20000000000 */
.L_x_15:
[----:B-1----:R-:W1:Y:S01]  /*10a0*/  S2UR UR5, SR_CTAID.X ;  /* 0x00000000000579c3 */ /* 0x002e620000002500 */
[----:B------:R-:W-:-:S05]  /*10b0*/  CS2R.32 R165, SR_CgaSize ;  /* 0x0000000000a57805 */ /* 0x000fca0000008a00 */
[----:B------:R-:W-:-:S05]  /*10c0*/  IMAD R165, R165, -0xa0, RZ ;  /* 0xffffff60a5a57824 */ /* 0x000fca00078e02ff */
[----:B------:R-:W-:-:S14]  /*10d0*/  R2UR UR7, R165 ;  /* 0x00000000a50772ca */ /* 0x000fdc00000e0000 */
[----:B------:R-:W2:Y:S01]  /*10e0*/  LDCU UR7, c[0x0][UR7+0x2b0] ;  /* 0x00005600070777ac */ /* 0x000ea20008000800 */
[----:B------:R-:W-:Y:S01]  /*10f0*/  NOP ;  /* 0x0000000000007918 */ /* 0x000fe20000000000 */
[----:B------:R-:W-:-:S05]  /*1100*/  CS2R.32 R165, SR_CgaSize ;  /* 0x0000000000a57805 */ /* 0x000fca0000008a00 */
[----:B------:R-:W-:-:S05]  /*1110*/  IMAD R165, R165, -0xa0, RZ ;  /* 0xffffff60a5a57824 */ /* 0x000fca00078e02ff */
[----:B------:R-:W-:-:S14]  /*1120*/  R2UR UR6, R165 ;  /* 0x00000000a50672ca */ /* 0x000fdc00000e0000 */
[----:B------:R-:W3:Y:S01]  /*1130*/  LDCU UR6, c[0x0][UR6+0x2b4] ;  /* 0x00005680060677ac */ /* 0x000ee20008000800 */
[----:B------:R-:W4:Y:S08]  /*1140*/  S2UR UR4, SR_CTAID.Y ;  /* 0x00000000000479c3 */ /* 0x000f300000002600 */
[----:B------:R-:W3:Y:S01]  /*1150*/  LDC R9, c[0x0][0xb24] ;  /* 0x0002c900ff097b82 */ /* 0x000ee20000000800 */
[----:B-1----:R-:W-:-:S02]  /*1160*/  I2FP.F32.U32 R5, UR5 ;  /* 0x0000000500057c45 */ /* 0x002fc40008201000 */
[----:B------:R-:W-:-:S05]  /*1170*/  CS2R.32 R3, SR_CgaSize ;  /* 0x0000000000037805 */ /* 0x000fca0000008a00 */
[----:B------:R-:W-:-:S06]  /*1180*/  IMAD R3, R3, -0xa0, RZ ;  /* 0xffffff6003037824 */ /* 0x000fcc00078e02ff */
[----:B------:R-:W1:Y:S01]  /*1190*/  LDC R3, c[0x0][R3+0x2a0] ;  /* 0x0000a80003037b82 */ /* 0x000e620000000800 */
[----:B------:R-:W-:Y:S01]  /*11a0*/  MOV R165, UR5 ;  /* 0x0000000500a57c02 */ /* 0x000fe20008000f00 */
[----:B--2---:R-:W-:Y:S01]  /*11b0*/  FMUL R5, R5, UR7 ;  /* 0x0000000705057c20 */ /* 0x004fe20008400000 */
[----:B----4-:R-:W-:Y:S02]  /*11c0*/  I2FP.F32.U32 R4, UR4 ;  /* 0x0000000400047c45 */ /* 0x010fe40008201000 */
[----:B------:R-:W-:-:S05]  /*11d0*/  CS2R.32 R2, SR_CgaSize ;  /* 0x0000000000027805 */ /* 0x000fca0000008a00 */
[----:B------:R-:W-:-:S06]  /*11e0*/  IMAD R2, R2, -0xa0, RZ ;  /* 0xffffff6002027824 */ /* 0x000fcc00078e02ff */
[----:B------:R-:W2:Y:S01]  /*11f0*/  LDC R2, c[0x0][R2+0x2a4] ;  /* 0x0000a90002027b82 */ /* 0x000ea20000000800 */
[----:B------:R-:W4:Y:S01]  /*1200*/  F2I.U32.TRUNC.NTZ R154, R5 ;  /* 0x00000005009a7305 */ /* 0x000f22000020f000 */
[----:B------:R-:W-:Y:S01]  /*1210*/  MOV R155, UR4 ;  /* 0x00000004009b7c02 */ /* 0x000fe20008000f00 */
[----:B---3--:R-:W-:-:S05]  /*1220*/  FMUL R4, R4, UR6 ;  /* 0x0000000604047c20 */ /* 0x008fca0008400000 */
[----:B------:R-:W-:Y:S01]  /*1230*/  BAR.SYNC.DEFER_BLOCKING 0x0 ;  /* 0x0000000000007b1d */ /* 0x000fe20000010000 */
[----:B------:R-:W-:-:S05]  /*1240*/  ISETP.GE.AND P0, PT, R9, 0x1, PT ;  /* 0x000000010900780c */ /* 0x000fca0003f06270 */
[----:B------:R-:W3:Y:S02]  /*1250*/  F2I.U32.TRUNC.NTZ R143, R4 ;  /* 0x00000004008f7305 */ /* 0x000ee4000020f000 */
[----:B------:R-:W2:Y:S01]  /*1260*/  S2UR UR36, SR_CTAID.Z ;  /* 0x00000000002479c3 */ /* 0x000ea20000002700 */
[----:B----4-:R-:W-:-:S05]  /*1270*/  IADD3 R154, PT, PT, -R154, RZ, RZ ;  /* 0x000000ff9a9a7210 */ /* 0x010fca0007ffe1ff */
[----:B-1----:R-:W-:Y:S01]  /*1280*/  IMAD R154, R3, R154, UR5 ;  /* 0x00000005039a7e24 */ /* 0x002fe2000f8e029a */
[----:B---3--:R-:W-:-:S05]  /*1290*/  IADD3 R143, PT, PT, -R143, RZ, RZ ;  /* 0x000000ff8f8f7210 */ /* 0x008fca0007ffe1ff */
[----:B--2---:R-:W-:Y:S01]  /*12a0*/  IMAD R143, R2, R143, UR4 ;  /* 0x00000004028f7e24 */ /* 0x004fe2000f8e028f */
[----:B------:R-:W-:Y:S06]  /*12b0*/  @!P0 BRA `(.L_x_16) ;  /* 0x0000000000b88947 */ /* 0x000fec0003800000 */
[----:B------:R-:W1:Y:S01]  /*12c0*/  LDC.64 R4, c[0x0][0xb18] ;  /* 0x0002c600ff047b82 */ /* 0x000e620000000a00 */
[----:B------:R-:W-:-:S07]  /*12d0*/  ISETP.NE.AND P0, PT, R9, 0x1, PT ;  /* 0x000000010900780c */ /* 0x000fce0003f05270 */
[----:B------:R-:W2:Y:S08]  /*12e0*/  LDC R10, c[0x0][0xb0c] ;  /* 0x0002c300ff0a7b82 */ /* 0x000eb00000000800 */
[----:B------:R-:W3:Y:S08]  /*12f0*/  LDC R11, c[0x0][0x370] ;  /* 0x0000dc00ff0b7b82 */ /* 0x000ef00000000800 */
[----:B------:R-:W4:Y:S01]  /*1300*/  LDC R12, c[0x0][0x374] ;  /* 0x0000dd00ff0c7b82 */ /* 0x000f220000000800 */
[----:B-1----:R-:W-:-:S07]  /*1310*/  ISETP.NE.AND P1, PT, R4, 0x1, PT ;  /* 0x000000010400780c */ /* 0x002fce0003f25270 */
[----:B------:R-:W3:Y:S01]  /*1320*/  LDC.64 R6, c[0x0][0xb10] ;  /* 0x0002c400ff067b82 */ /* 0x000ee20000000a00 */
[----:B--2---:R-:W-:-:S07]  /*1330*/  ISETP.NE.AND P2, PT, R10, 0x1, PT ;  /* 0x000000010a00780c */ /* 0x004fce0003f45270 */
[----:B------:R-:W1:Y:S08]  /*1340*/  LDC R8, c[0x0][0xb20] ;  /* 0x0002c800ff087b82 */ /* 0x000e700000000800 */
[----:B------:R-:W2:Y:S01]  /*1350*/  LDC.64 R2, c[0x0][0xb28] ;  /* 0x0002ca00ff027b82 */ /* 0x000ea20000000a00 */
[----:B----4-:R-:W-:-:S04]  /*1360*/  IMAD.HI.U32 R13, R12, R5, RZ ;  /* 0x000000050c0d7227 */ /* 0x010fc800078e00ff */
[----:B------:R-:W-:-:S04]  /*1370*/  IMAD.HI.U32 R5, R155, R5, RZ ;  /* 0x000000059b057227 */ /* 0x000fc800078e00ff */
[----:B---3--:R-:W-:-:S04]  /*1380*/  IMAD.HI.U32 R14, R11, R6, RZ ;  /* 0x000000060b0e7227 */ /* 0x008fc800078e00ff */
[----:B------:R-:W-:Y:S01]  /*1390*/  IMAD.HI.U32 R16, R165, R6, RZ ;  /* 0x00000006a5107227 */ /* 0x000fe200078e00ff */
[-C--:B------:R-:W-:Y:S02]  /*13a0*/  @P2 SHF.R.U32.HI R11, RZ, R7.reuse, R14 ;  /* 0x00000007ff0b2219 */ /* 0x080fe4000001160e */
[-C--:B-1----:R-:W-:Y:S02]  /*13b0*/  @P1 SHF.R.U32.HI R12, RZ, R8.reuse, R13 ;  /* 0x00000008ff0c1219 */ /* 0x082fe4000001160d */
[----:B------:R-:W-:Y:S02]  /*13c0*/  SHF.R.U32.HI R8, RZ, R8, R5 ;  /* 0x00000008ff087219 */ /* 0x000fe40000011605 */
[----:B------:R-:W-:Y:S02]  /*13d0*/  SHF.R.U32.HI R16, RZ, R7, R16 ;  /* 0x00000007ff107219 */ /* 0x000fe40000011610 */
[----:B------:R-:W-:Y:S01]  /*13e0*/  SEL R5, R155, R8, !P1 ;  /* 0x000000089b057207 */ /* 0x000fe20004800000 */
[----:B--2---:R-:W-:Y:S01]  /*13f0*/  IMAD.HI.U32 R14, R12, R2, RZ ;  /* 0x000000020c0e7227 */ /* 0x004fe200078e00ff */
[----:B------:R-:W-:-:S03]  /*1400*/  SEL R7, R165, R16, !P2 ;  /* 0x00000010a5077207 */ /* 0x000fc60005000000 */
[----:B------:R-:W-:Y:S01]  /*1410*/  IMAD.HI.U32 R6, R11, R2, RZ ;  /* 0x000000020b067227 */ /* 0x000fe200078e00ff */
[----:B------:R-:W-:-:S04]  /*1420*/  @P0 SHF.R.U32.HI R12, RZ, R3, R14 ;  /* 0x00000003ff0c0219 */ /* 0x000fc8000001160e */
[----:B------:R-:W-:Y:S01]  /*1430*/  @P0 SHF.R.U32.HI R11, RZ, R3, R6 ;  /* 0x00000003ff0b0219 */ /* 0x000fe20000011606 */
[----:B------:R-:W-:-:S04]  /*1440*/  IMAD R12, R12, R9, RZ ;  /* 0x000000090c0c7224 */ /* 0x000fc800078e02ff */
[----:B------:R-:W-:Y:S01]  /*1450*/  IMAD R6, R11, R9, RZ ;  /* 0x000000090b067224 */ /* 0x000fe200078e02ff */
[----:B------:R-:W-:-:S04]  /*1460*/  ISETP.GE.AND P1, PT, R5, R12, PT ;  /* 0x0000000c0500720c */ /* 0x000fc80003f26270 */
[----:B------:R-:W-:Y:S01]  /*1470*/  ISETP.GE.OR P1, PT, R7, R6, P1 ;  /* 0x000000060700720c */ /* 0x000fe20000f26670 */
[----:B------:R-:W-:-:S05]  /*1480*/  IMAD.HI.U32 R6, R5, R2, RZ ;  /* 0x0000000205067227 */ /* 0x000fca00078e00ff */
[----:B------:R-:W-:-:S04]  /*1490*/  SHF.R.U32.HI R6, RZ, R3, R6 ;  /* 0x00000003ff067219 */ /* 0x000fc80000011606 */
[----:B------:R-:W-:-:S03]  /*14a0*/  SEL R6, R5, R6, !P0 ;  /* 0x0000000605067207 */ /* 0x000fc60004000000 */
[----:B------:R-:W-:Y:S01]  /*14b0*/  @!P1 IMAD.HI.U32 R8, R7, R2, RZ ;  /* 0x0000000207089227 */ /* 0x000fe200078e00ff */
[----:B------:R-:W-:-:S04]  /*14c0*/  IADD3 R2, PT, PT, -R6, RZ, RZ ;  /* 0x000000ff06027210 */ /* 0x000fc80007ffe1ff */
[----:B------:R-:W-:Y:S01]  /*14d0*/  @!P1 SHF.R.U32.HI R8, RZ, R3, R8 ;  /* 0x00000003ff089219 */ /* 0x000fe20000011608 */
[----:B------:R-:W-:-:S03]  /*14e0*/  IMAD R2, R9, R2, R5 ;  /* 0x0000000209027224 */ /* 0x000fc600078e0205 */
[----:B------:R-:W-:Y:S02]  /*14f0*/  @!P1 SEL R3, R7, R8, !P0 ;  /* 0x0000000807039207 */ /* 0x000fe40004000000 */
[----:B------:R-:W-:-:S03]  /*1500*/  IADD3 R8, PT, PT, -R5, RZ, RZ ;  /* 0x000000ff05087210 */ /* 0x000fc60007ffe1ff */
[--C-:B------:R-:W-:Y:S02]  /*1510*/  @!P1 IMAD.IADD R6, R6, 0x1, -R3.reuse ;  /* 0x0000000106069824 */ /* 0x100fe400078e0a03 */
[----:B------:R-:W-:Y:S01]  /*1520*/  @!P1 IMAD R3, R2, R11, R3 ;  /* 0x0000000b02039224 */ /* 0x000fe200078e0203 */
[----:B------:R-:W-:Y:S01]  /*1530*/  IADD3 R2, PT, PT, -R7, RZ, RZ ;  /* 0x000000ff07027210 */ /* 0x000fe20007ffe1ff */
[----:B------:R-:W-:Y:S02]  /*1540*/  @!P1 IMAD R5, R6, R9, R7 ;  /* 0x0000000906059224 */ /* 0x000fe400078e0207 */
[----:B------:R-:W-:Y:S02]  /*1550*/  IMAD R8, R4, R8, R155 ;  /* 0x0000000804087224 */ /* 0x000fe400078e029b */
[----:B------:R-:W-:Y:S02]  /*1560*/  @!P1 IMAD.MOV.U32 R7, RZ, RZ, R3 ;  /* 0x000000ffff079224 */ /* 0x000fe400078e0003 */
[----:B------:R-:W-:-:S02]  /*1570*/  IMAD R2, R10, R2, R165 ;  /* 0x000000020a027224 */ /* 0x000fc400078e02a5 */
[----:B------:R-:W-:Y:S02]  /*1580*/  IMAD R155, R5, R4, R8 ;  /* 0x00000004059b7224 */ /* 0x000fe400078e0208 */
[----:B------:R-:W-:Y:S02]  /*1590*/  IMAD R165, R7, R10, R2 ;  /* 0x0000000a07a57224 */ /* 0x000fe400078e0202 */
.L_x_16:
[----:B------:R-:W1:Y:S01]  /*15a0*/  LDCU UR4, c[0x0][0xb30] ;  /* 0x00016600ff0477ac */ /* 0x000e620008000800 */
[----:B------:R-:W2:Y:S08]  /*15b0*/  S2UR UR37, SR_CgaCtaId ;  /* 0x00000000002579c3 */ /* 0x000eb00000008800 */
[----:B------:R-:W3:Y:S01]  /*15c0*/  LDC R72, c[0x0][0xb24] ;  /* 0x0002c900ff487b82 */ /* 0x000ee20000000800 */
[----:B-1----:R-:W-:-:S09]  /*15d0*/  UISETP.NE.AND UP1, UPT, UR4, 0x1, UPT ;  /* 0x000000010400788c */ /* 0x002fd2000bf25270 */
[----:B--2---:R-:W-:Y:S05]  /*15e0*/  BRA.U UP1, `(.L_x_17) ;  /* 0x0000000101407547 */ /* 0x004fea000b800000 */
[----:B------:R-:W1:Y:S08]  /*15f0*/  LDC.64 R4, c[0x0][0xb10] ;  /* 0x0002c400ff047b82 */ /* 0x000e700000000a00 */
[----:B------:R-:W2:Y:S08]  /*1600*/  LDC.64 R2, c[0x0][0xb18] ;  /* 0x0002c600ff027b82 */ /* 0x000eb00000000a00 */
[----:B------:R-:W4:Y:S08]  /*1610*/  LDC R6, c[0x0][0xb20] ;  /* 0x0002c800ff067b82 */ /* 0x000f300000000800 */
[----:B------:R-:W3:Y:S01]  /*1620*/  LDC R8, c[0x0][0xb0c] ;  /* 0x0002c300ff087b82 */ /* 0x000ee20000000800 */
[----:B-1----:R-:W-:-:S05]  /*1630*/  IMAD.HI.U32 R4, R165, R4, RZ ;  /* 0x00000004a5047227 */ /* 0x002fca00078e00ff */
[----:B------:R-:W-:Y:S01]  /*1640*/  SHF.R.U32.HI R4, RZ, R5, R4 ;  /* 0x00000005ff047219 */ /* 0x000fe20000011604 */
[----:B--2---:R-:W-:Y:S01]  /*1650*/  IMAD.HI.U32 R3, R155, R3, RZ ;  /* 0x000000039b037227 */ /* 0x004fe200078e00ff */
[----:B------:R-:W-:-:S04]  /*1660*/  ISETP.NE.AND P0, PT, R2, 0x1, PT ;  /* 0x000000010200780c */ /* 0x000fc80003f05270 */
[----:B----4-:R-:W-:-:S04]  /*1670*/  SHF.R.U32.HI R6, RZ, R6, R3 ;  /* 0x00000006ff067219 */ /* 0x010fc80000011603 */
[----:B------:R-:W-:Y:S02]  /*1680*/  SEL R3, R155, R6, !P0 ;  /* 0x000000069b037207 */ /* 0x000fe40004000000 */
[----:B---3--:R-:W-:-:S04]  /*1690*/  ISETP.NE.AND P1, PT, R8, 0x1, PT ;  /* 0x000000010800780c */ /* 0x008fc80003f25270 */
[----:B------:R-:W-:-:S05]  /*16a0*/  SEL R4, R165, R4, !P1 ;  /* 0x00000004a5047207 */ /* 0x000fca0004800000 */
[----:B------:R-:W-:Y:S02]  /*16b0*/  IMAD.IADD R5, R3, 0x1, -R4 ;  /* 0x0000000103057824 */ /* 0x000fe400078e0a04 */
[----:B------:R-:W-:Y:S02]  /*16c0*/  IMAD.IADD R3, R4, 0x1, -R3 ;  /* 0x0000000104037824 */ /* 0x000fe400078e0a03 */
[----:B------:R-:W-:Y:S02]  /*16d0*/  IMAD R165, R5, R8, R165 ;  /* 0x0000000805a57224 */ /* 0x000fe400078e02a5 */
[----:B------:R-:W-:-:S07]  /*16e0*/  IMAD R155, R3, R2, R155 ;  /* 0x00000002039b7224 */ /* 0x000fce00078e029b */
.L_x_17:
[----:B------:R-:W-:Y:S01]  /*16f0*/  BAR.SYNC.DEFER_BLOCKING 0x0 ;  /* 0x0000000000007b1d */ /* 0x000fe20000010000 */
[----:B------:R-:W-:Y:S01]  /*1700*/  UISETP.NE.AND UP1, UPT, UR8, 0x2, UPT ;  /* 0x000000020800788c */ /* 0x000fe2000bf25270 */
[----:B------:R-:W-:Y:S02]  /*1710*/  ISETP.NE.OR P5, PT, R0, 0x2, !P5 ;  /* 0x000000020000780c */ /* 0x000fe40006fa5670 */
[----:B------:R-:W-:-:S06]  /*1720*/  LOP3.LUT R2, R166, 0x1f, RZ, 0xc0, !PT ;  /* 0x0000001fa6027812 */ /* 0x000fcc00078ec0ff */
[----:B------:R-:W-:Y:S05]  /*1730*/  BRA.U UP1, `(.L_x_18) ;  /* 0x0000002101947547 */ /* 0x000fea000b800000 */
[----:B------:R-:W1:Y:S01]  /*1740*/  LDCU UR13, c[0x0][0x38c] ;  /* 0x00007180ff0d77ac */ /* 0x000e620008000800 */
[----:B------:R-:W2:Y:S01]  /*1750*/  LDC R9, c[0x0][0x370] ;  /* 0x0000dc00ff097b82 */ /* 0x000ea20000000800 */
[----:B------:R-:W-:Y:S01]  /*1760*/  PLOP3.LUT P1, PT, PT, PT, UP2, 0x80, 0x8 ;  /* 0x000000000008781c */ /* 0x000fe20003f2f028 */
[----:B------:R-:W-:Y:S01]  /*1770*/  IMAD.MOV.U32 R15, RZ, RZ, 0x1 ;  /* 0x00000001ff0f7424 */ /* 0x000fe200078e00ff */
[----:B------:R-:W-:Y:S01]  /*1780*/  ISETP.EQ.OR P4, PT, R2, RZ, P5 ;  /* 0x000000ff0200720c */ /* 0x000fe20002f82670 */
[----:B------:R-:W-:Y:S01]  /*1790*/  IMAD.MOV.U32 R14, RZ, RZ, RZ ;  /* 0x000000ffff0e7224 */ /* 0x000fe200078e00ff */
[----:B------:R-:W-:Y:S02]  /*17a0*/  PLOP3.LUT P1, PT, P1, PT, PT, 0x8, 0x80 ;  /* 0x000000000080781c */ /* 0x000fe40000f2e170 */
[----:B------:R-:W-:Y:S01]  /*17b0*/  CS2R R12, SRZ ;  /* 0x00000000000c7805 */ /* 0x000fe2000001ff00 */
[----:B------:R-:W-:Y:S01]  /*17c0*/  IMAD.MOV.U32 R10, RZ, RZ, 0x1 ;  /* 0x00000001ff0a7424 */ /* 0x000fe200078e00ff */
[----:B------:R-:W4:Y:S01]  /*17d0*/  LDC R0, c[0x0][0x374] ;  /* 0x0000dd00ff007b82 */ /* 0x000f220000000800 */
[----:B------:R-:W2:Y:S01]  /*17e0*/  LDCU.64 UR22, c[0x0][0x348] ;  /* 0x00006900ff1677ac */ /* 0x000ea20008000a00 */
[----:B------:R-:W-:Y:S01]  /*17f0*/  UMOV UR6, URZ ;  /* 0x000000ff00067c82 */ /* 0x000fe20008000000 */
[----:B-1----:R-:W-:-:S04]  /*1800*/  UIADD3 UR5, UPT, UPT, UR13, 0x1f, URZ ;  /* 0x0000001f0d057890 */ /* 0x002fc8000fffe0ff */
[----:B------:R-:W-:-:S04]  /*1810*/  USHF.R.S32.HI UR4, URZ, 0x1f, UR5 ;  /* 0x0000001fff047899 */ /* 0x000fc80008011405 */
[----:B------:R-:W-:-:S04]  /*1820*/  ULEA.HI UR4, UR4, UR5, URZ, 0x5 ;  /* 0x0000000504047291 */ /* 0x000fc8000f8f28ff */
[----:B------:R-:W-:Y:S02]  /*1830*/  USHF.R.S32.HI UR15, URZ, 0x5, UR4 ;  /* 0x00000005ff0f7899 */ /* 0x000fe40008011404 */
[----:B------:R-:W-:Y:S02]  /*1840*/  UIADD3 UR4, UPT, UPT, UR13, -0x1, URZ ;  /* 0xffffffff0d047890 */ /* 0x000fe4000fffe0ff */
[----:B------:R-:W-:Y:S02]  /*1850*/  UISETP.LT.U32.AND UP0, UPT, UR15, 0x22, UPT ;  /* 0x000000220f00788c */ /* 0x000fe4000bf01070 */
[----:B------:R-:W-:Y:S02]  /*1860*/  UISETP.GE.U32.AND UP1, UPT, UR4, -0x3f, UPT ;  /* 0xffffffc10400788c */ /* 0x000fe4000bf26070 */
[----:B------:R-:W-:Y:S02]  /*1870*/  USEL UR14, UR15, 0x22, UP0 ;  /* 0x000000220f0e7887 */ /* 0x000fe40008000000 */
[----:B------:R-:W-:-:S02]  /*1880*/  UIADD3 UR13, UPT, UPT, UR13, 0x3e, URZ ;  /* 0x0000003e0d0d7890 */ /* 0x000fc4000fffe0ff */
[----:B------:R-:W-:Y:S02]  /*1890*/  UIADD3 UR5, UPT, UPT, UR14, -0x1, URZ ;  /* 0xffffffff0e057890 */ /* 0x000fe4000fffe0ff */
[----:B------:R-:W-:-:S03]  /*18a0*/  UIADD3 UR7, UPT, UPT, UR15, -UR14, URZ ;  /* 0x8000000e0f077290 */ /* 0x000fc6000fffe0ff */
[----:B------:R-:W-:-:S04]  /*18b0*/  @UP1 UIADD3 UR5, UPT, UPT, UR14, URZ, URZ ;  /* 0x000000ff0e051290 */ /* 0x000fc8000fffe0ff */
[----:B--2---:R-:W-:-:S12]  /*18c0*/  UIADD3 UR5, UPT, UPT, UR5, 0x1, URZ ;  /* 0x0000000105057890 */ /* 0x004fd8000fffe0ff */
.L_x_36:
[----:B------:R-:W-:Y:S01]  /*18d0*/  UISETP.NE.AND UP0, UPT, UR37, URZ, UPT ;  /* 0x000000ff2500728c */ /* 0x000fe2000bf05270 */
[----:B------:R-:W1:Y:S08]  /*18e0*/  S2UR UR37, SR_CgaCtaId ;  /* 0x00000000002579c3 */ /* 0x000e700000008800 */
[----:B------:R-:W-:Y:S05]  /*18f0*/  BRA.U UP0, `(.L_x_19) ;  /* 0x0000000100347547 */ /* 0x000fea000b800000 */
[----:B------:R-:W2:Y:S01]  /*1900*/  S2R R2, SR_CgaCtaId ;  /* 0x0000000000027919 */ /* 0x000ea20000008800 */
[----:B------:R-:W-:-:S04]  /*1910*/  MOV R3, 0x400 ;  /* 0x0000040000037802 */ /* 0x000fc80000000f00 */
[----:B--2---:R-:W-:Y:S02]  /*1920*/  LEA R3, R2, R3, 0x18 ;  /* 0x0000000302037211 */ /* 0x004fe400078ec0ff */
[----:B------:R-:W-:-:S03]  /*1930*/  SHF.L.U32 R2, R10, 0x1f, RZ ;  /* 0x0000001f0a027819 */ /* 0x000fc600000006ff */
[----:B------:R-:W-:-:S04]  /*1940*/  IMAD R3, R12, 0x8, R3 ;  /* 0x000000080c037824 */ /* 0x000fc800078e0203 */
[----:B------:R-:W2:Y:S02]  /*1950*/  SYNCS.PHASECHK.TRANS64.TRYWAIT P0, [R3+URZ+0x2b0], R2 ;  /* 0x0002b002030075a7 */ /* 0x000ea400080011ff */
[----:B--2---:R-:W-:Y:S05]  /*1960*/  @!P0 BRA `(.L_x_20) ;  /* 0x0000006000d48947 */ /* 0x004fea0003800000 */
.L_x_126:
[----:B------:R-:W-:Y:S01]  /*1970*/  VIADD R12, R12, 0x1 ;  /* 0x000000010c0c7836 */ /* 0x000fe20000000000 */
[----:B------:R2:W-:Y:S04]  /*1980*/  SYNCS.ARRIVE.TRANS64.A1T0 RZ, [R3+URZ+0x2a0], RZ ;  /* 0x0002a0ff03ff79a7 */ /* 0x0005e800081000ff */
[----:B------:R-:W-:-:S04]  /*1990*/  ISETP.NE.AND P0, PT, R12, 0x2, PT ;  /* 0x000000020c00780c */ /* 0x000fc80003f05270 */
[----:B------:R-:W-:Y:S02]  /*19a0*/  SEL R12, R12, RZ, P0 ;  /* 0x000000ff0c0c7207 */ /* 0x000fe40000000000 */
[----:B--2---:R-:W-:-:S04]  /*19b0*/  SEL R3, RZ, 0x1, P0 ;  /* 0x00000001ff037807 */ /* 0x004fc80000000000 */
[----:B------:R-:W-:-:S07]  /*19c0*/  LOP3.LUT R10, R10, R3, RZ, 0x3c, !PT ;  /* 0x000000030a0a7212 */ /* 0x000fce00078e3cff */
.L_x_19:
[----:B------:R-:W-:Y:S01]  /*19d0*/  UMOV UR4, 0x400 ;  /* 0x0000040000047882 */ /* 0x000fe20000000000 */
[----:B------:R-:W-:Y:S01]  /*19e0*/  SHF.L.U32 R2, R15, 0x1f, RZ ;  /* 0x0000001f0f027819 */ /* 0x000fe200000006ff */
[----:B-1----:R-:W-:Y:S01]  /*19f0*/  ULEA UR4, UR37, UR4, 0x18 ;  /* 0x0000000425047291 */ /* 0x002fe2000f8ec0ff */
[----:B------:R-:W-:Y:S01]  /*1a00*/  R2UR UR35, R165 ;  /* 0x00000000a52372ca */ /* 0x000fe200000e0000 */
[----:B------:R-:W-:Y:S01]  /*1a10*/  UISETP.GE.U32.AND UP0, UPT, UR13, 0x3f, UPT ;  /* 0x0000003f0d00788c */ /* 0x000fe2000bf06070 */
[----:B------:R-:W-:Y:S01]  /*1a20*/  R2UR UR10, R155 ;  /* 0x000000009b0a72ca */ /* 0x000fe200000e0000 */
[----:B------:R-:W-:Y:S01]  /*1a30*/  ULEA UR8, UR6, UR4, 0x3 ;  /* 0x0000000406087291 */ /* 0x000fe2000f8e18ff */
[----:B------:R-:W-:-:S08]  /*1a40*/  UMOV UR24, URZ ;  /* 0x000000ff00187c82 */ /* 0x000fd00008000000 */
[----:B------:R1:W2:Y:S01]  /*1a50*/  SYNCS.PHASECHK.TRANS64.TRYWAIT P0, [UR8+0x110], R2 ;  /* 0x00011002ff0075a7 */ /* 0x0002a20008001108 */
[----:B------:R-:W-:Y:S02]  /*1a60*/  USHF.L.U32 UR35, UR35, 0x7, URZ ;  /* 0x0000000723237899 */ /* 0x000fe400080006ff */
[----:B------:R-:W-:Y:S01]  /*1a70*/  USHF.L.U32 UR10, UR10, 0x6, URZ ;  /* 0x000000060a0a7899 */ /* 0x000fe200080006ff */
[----:B------:R-:W-:Y:S11]  /*1a80*/  BRA.U !UP0, `(.L_x_21) ;  /* 0x0000000108a87547 */ /* 0x000ff6000b800000 */
[----:B------:R-:W-:Y:S01]  /*1a90*/  UMOV UR16, URZ ;  /* 0x000000ff00107c82 */ /* 0x000fe20008000000 */
[----:B------:R-:W-:-:S05]  /*1aa0*/  UMOV UR17, UR6 ;  /* 0x0000000600117c82 */ /* 0x000fca0008000000 */
.L_x_26:
[----:B-1----:R-:W-:Y:S01]  /*1ab0*/  ULEA UR33, UR17, UR4, 0x3 ;  /* 0x0000000411217291 */ /* 0x002fe2000f8e18ff */
[----:B--2---:R-:W-:Y:S01]  /*1ac0*/  @!P5 MOV R3, 0x1800 ;  /* 0x000018000003d802 */ /* 0x004fe20000000f00 */
[----:B--2---:R-:W-:Y:S10]  /*1ad0*/  @P0 BRA `(.L_x_22) ;  /* 0x00000000000c0947 */ /* 0x004ff40003800000 */
[----:B------:R-:W-:-:S04]  /*1ae0*/  SHF.L.U32 R5, R15, 0x1f, RZ ;  /* 0x0000001f0f057819 */ /* 0x000fc800000006ff */
[----:B------:R-:W2:Y:S02]  /*1af0*/  SYNCS.PHASECHK.TRANS64.TRYWAIT P0, [UR33+0x110], R5 ;  /* 0x00011005ff0075a7 */ /* 0x000ea40008001121 */
[----:B--2---:R-:W-:Y:S05]  /*1b00*/  @!P0 BRA `(.L_x_23) ;  /* 0x0000006000808947 */ /* 0x004fea0003800000 */
.L_x_22:
[----:B------:R2:W-:Y:S01]  /*1b10*/  @!P5 SYNCS.ARRIVE.TRANS64 RZ, [UR33], R3 ;  /* 0x00000003ffffd9a7 */ /* 0x0005e20008000021 */
[----:B------:R-:W-:Y:S04]  /*1b20*/  BSSY.RECONVERGENT B0, `(.L_x_24) ;  /* 0x0000003000007945 */ /* 0x000fe80003800200 */
[----:B------:R-:W-:Y:S05]  /*1b30*/  @P4 BRA `(.L_x_25) ;  /* 0x0000000000044947 */ /* 0x000fea0003800000 */
[----:B------:R-:W-:Y:S05]  /*1b40*/  BPT.TRAP 0x1 ;  /* 0x000000040000795c */ /* 0x000fea0000300000 */
.L_x_25:
[----:B------:R-:W-:Y:S05]  /*1b50*/  BSYNC.RECONVERGENT B0 ;  /* 0x0000000000007941 */ /* 0x000fea0003800200 */
.L_x_24:
[----:B------:R-:W-:Y:S02]  /*1b60*/  UIADD3 UR6, UPT, UPT, UR17, 0x1, URZ ;  /* 0x0000000111067890 */ /* 0x000fe4000fffe0ff */
[----:B------:R-:W-:Y:S02]  /*1b70*/  ULEA UR32, UR17, UR4, 0xc ;  /* 0x0000000411207291 */ /* 0x000fe4000f8e60ff */
[----:B------:R-:W-:Y:S02]  /*1b80*/  UISETP.NE.AND UP0, UPT, UR6, 0x22, UPT ;  /* 0x000000220600788c */ /* 0x000fe4000bf05270 */
[----:B------:R-:W-:Y:S02]  /*1b90*/  UIADD3 UR26, UP1, UPT, UR22, 0x80, URZ ;  /* 0x00000080161a7890 */ /* 0x000fe4000ff3e0ff */
[----:B------:R-:W-:Y:S02]  /*1ba0*/  USEL UR9, URZ, 0x1, UP0 ;  /* 0x00000001ff097887 */ /* 0x000fe40008000000 */
[----:B------:R-:W-:-:S02]  /*1bb0*/  USEL UR6, UR6, URZ, UP0 ;  /* 0x000000ff06067287 */ /* 0x000fc40008000000 */
[----:B------:R-:W-:Y:S02]  /*1bc0*/  UIADD3 UR20, UP0, UPT, UR22, 0x180, URZ ;  /* 0x0000018016147890 */ /* 0x000fe4000ff1e0ff */
[----:B------:R-:W-:Y:S01]  /*1bd0*/  ULEA UR8, UR6, UR4, 0x3 ;  /* 0x0000000406087291 */ /* 0x000fe2000f8e18ff */
[----:B------:R-:W-:Y:S01]  /*1be0*/  LOP3.LUT R15, R15, UR9, RZ, 0x3c, !PT ;  /* 0x000000090f0f7c12 */ /* 0x000fe2000f8e3cff */
[----:B------:R-:W-:Y:S02]  /*1bf0*/  USHF.L.U32 UR34, UR16, 0x5, URZ ;  /* 0x0000000510227899 */ /* 0x000fe400080006ff */
[----:B------:R-:W-:Y:S01]  /*1c00*/  UIADD3.X UR27, UPT, UPT, URZ, UR23, URZ, UP1, !UPT ;  /* 0x00000017ff1b7290 */ /* 0x000fe20008ffe4ff */
[----:B-1----:R-:W-:Y:S01]  /*1c10*/  SHF.L.U32 R2, R15, 0x1f, RZ ;  /* 0x0000001f0f027819 */ /* 0x002fe200000006ff */
[----:B------:R-:W-:Y:S02]  /*1c20*/  UIADD3 UR32, UPT, UPT, UR32, 0x4600, URZ ;  /* 0x0000460020207890 */ /* 0x000fe4000fffe0ff */
[----:B------:R-:W-:Y:S01]  /*1c30*/  UIADD3.X UR21, UPT, UPT, URZ, UR23, URZ, UP0, !UPT ;  /* 0x00000017ff157290 */ /* 0x000fe200087fe4ff */
[----:B------:R1:W1:Y:S01]  /*1c40*/  SYNCS.PHASECHK.TRANS64.TRYWAIT P0, [UR8+0x110], R2 ;  /* 0x00011002ff0075a7 */ /* 0x0002620008001108 */
[----:B------:R-:W-:Y:S01]  /*1c50*/  ULEA UR8, UR17, UR4, 0xb ;  /* 0x0000000411087291 */ /* 0x000fe2000f8e58ff */
[----:B------:R-:W-:Y:S01]  /*1c60*/  UMOV UR18, 0x0 ;  /* 0x0000000000127882 */ /* 0x000fe20000000000 */
[----:B------:R-:W-:-:S02]  /*1c70*/  UMOV UR19, 0x10000000 ;  /* 0x1000000000137882 */ /* 0x000fc40000000000 */
[----:B------:R-:W-:Y:S01]  /*1c80*/  UIADD3 UR8, UPT, UPT, UR8, 0x26600, URZ ;  /* 0x0002660008087890 */ /* 0x000fe2000fffe0ff */
[----:B------:R1:W-:Y:S01]  /*1c90*/  UTMALDG.3D [UR32], [UR26], desc[UR18] ;  /* 0x000012201a0075b4 */ /* 0x0003e20008011000 */
[----:B------:R-:W-:Y:S01]  /*1ca0*/  UMOV UR12, UR36 ;  /* 0x00000024000c7c82 */ /* 0x000fe20008000000 */
[----:B------:R-:W-:Y:S01]  /*1cb0*/  UMOV UR9, UR33 ;  /* 0x0000002100097c82 */ /* 0x000fe20008000000 */
[----:B------:R-:W-:Y:S01]  /*1cc0*/  UMOV UR11, UR34 ;  /* 0x00000022000b7c82 */ /* 0x000fe20008000000 */
[----:B------:R-:W-:Y:S01]  /*1cd0*/  UIADD3 UR16, UPT, UPT, UR16, 0x1, URZ ;  /* 0x0000000110107890 */ /* 0x000fe2000fffe0ff */
[----:B------:R-:W-:Y:S01]  /*1ce0*/  UMOV UR24, UR5 ;  /* 0x0000000500187c82 */ /* 0x000fe20008000000 */
[----:B------:R-:W-:Y:S02]  /*1cf0*/  UMOV UR17, UR6 ;  /* 0x0000000600117c82 */ /* 0x000fe40008000000 */
[----:B------:R1:W-:Y:S01]  /*1d00*/  UTMALDG.3D [UR8], [UR20], desc[UR18] ;  /* 0x00001208140075b4 */ /* 0x0003e20008011000 */
[----:B------:R-:W-:-:S09]  /*1d10*/  UISETP.NE.AND UP0, UPT, UR16, UR5, UPT ;  /* 0x000000051000728c */ /* 0x000fd2000bf05270 */
[----:B------:R-:W-:Y:S05]  /*1d20*/  BRA.U UP0, `(.L_x_26) ;  /* 0xfffffffd00607547 */ /* 0x000fea000b83ffff */
.L_x_21:
[----:B-1----:R-:W-:Y:S01]  /*1d30*/  ULEA UR8, UR6, UR4, 0x3 ;  /* 0x0000000406087291 */ /* 0x002fe2000f8e18ff */
[----:B------:R-:W-:Y:S01]  /*1d40*/  SHF.L.U32 R2, R15, 0x1f, RZ ;  /* 0x0000001f0f027819 */ /* 0x000fe200000006ff */
[----:B------:R-:W-:Y:S01]  /*1d50*/  @!P1 SYNCS.ARRIVE.TRANS64.A1T0 RZ, [UR4+0x238], RZ ;  /* 0x000238ffffff99a7 */ /* 0x000fe20008100004 */
[----:B------:R-:W-:-:S06]  /*1d60*/  UISETP.GT.AND UP0, UPT, UR15, UR14, UPT ;  /* 0x0000000e0f00728c */ /* 0x000fcc000bf04270 */
[----:B--2---:R1:W2:Y:S03]  /*1d70*/  SYNCS.PHASECHK.TRANS64.TRYWAIT P0, [UR8+0x110], R2 ;  /* 0x00011002ff0075a7 */ /* 0x0042a60008001108 */
[----:B------:R-:W-:Y:S05]  /*1d80*/  BRA.U !UP0, `(.L_x_27) ;  /* 0x0000000108ac7547 */ /* 0x000fea000b800000 */
[----:B------:R-:W-:Y:S01]  /*1d90*/  UIADD3 UR21, UPT, UPT, UR7, UR24, URZ ;  /* 0x0000001807157290 */ /* 0x000fe2000fffe0ff */
[----:B------:R-:W-:-:S11]  /*1da0*/  UMOV UR25, UR6 ;  /* 0x0000000600197c82 */ /* 0x000fd60008000000 */
.L_x_32:
[----:B-1----:R-:W-:Y:S01]  /*1db0*/  ULEA UR17, UR25, UR4, 0x3 ;  /* 0x0000000419117291 */ /* 0x002fe2000f8e18ff */
[----:B--2---:R-:W-:Y:S01]  /*1dc0*/  @!P5 MOV R3, 0x1800 ;  /* 0x000018000003d802 */ /* 0x004fe20000000f00 */
[----:B--2---:R-:W-:Y:S10]  /*1dd0*/  @P0 BRA `(.L_x_28) ;  /* 0x00000000000c0947 */ /* 0x004ff40003800000 */
[----:B------:R-:W-:-:S04]  /*1de0*/  SHF.L.U32 R5, R15, 0x1f, RZ ;  /* 0x0000001f0f057819 */ /* 0x000fc800000006ff */
[----:B------:R-:W2:Y:S02]  /*1df0*/  SYNCS.PHASECHK.TRANS64.TRYWAIT P0, [UR17+0x110], R5 ;  /* 0x00011005ff0075a7 */ /* 0x000ea40008001111 */
[----:B--2---:R-:W-:Y:S05]  /*1e00*/  @!P0 BRA `(.L_x_29) ;  /* 0x0000005c00d88947 */ /* 0x004fea0003800000 */
.L_x_28:
[----:B------:R2:W-:Y:S01]  /*1e10*/  @!P5 SYNCS.ARRIVE.TRANS64 RZ, [UR17], R3 ;  /* 0x00000003ffffd9a7 */ /* 0x0005e20008000011 */
[----:B------:R-:W-:Y:S04]  /*1e20*/  BSSY.RECONVERGENT B0, `(.L_x_30) ;  /* 0x0000003000007945 */ /* 0x000fe80003800200 */
[----:B------:R-:W-:Y:S05]  /*1e30*/  @P4 BRA `(.L_x_31) ;  /* 0x0000000000044947 */ /* 0x000fea0003800000 */
[----:B------:R-:W-:Y:S05]  /*1e40*/  BPT.TRAP 0x1 ;  /* 0x000000040000795c */ /* 0x000fea0000300000 */
.L_x_31:
[----:B------:R-:W-:Y:S05]  /*1e50*/  BSYNC.RECONVERGENT B0 ;  /* 0x0000000000007941 */ /* 0x000fea0003800200 */
.L_x_30:
        /* <DEDUP_REMOVED lines=10> */
[----:B------:R-:W-:Y:S01]  /*1f00*/  UIADD3 UR16, UPT, UPT, UR16, 0x4600, URZ ;  /* 0x0000460010107890 */ /* 0x000fe2000fffe0ff */
[----:B-1----:R-:W-:Y:S01]  /*1f10*/  SHF.L.U32 R2, R15, 0x1f, RZ ;  /* 0x0000001f0f027819 */ /* 0x002fe200000006ff */
[----:B------:R-:W-:Y:S02]  /*1f20*/  UIADD3.X UR31, UPT, UPT, URZ, UR23, URZ, UP1, !UPT ;  /* 0x00000017ff1f7290 */ /* 0x000fe40008ffe4ff */
[----:B------:R-:W-:Y:S01]  /*1f30*/  UIADD3.X UR29, UPT, UPT, URZ, UR23, URZ, UP0, !UPT ;  /* 0x00000017ff1d7290 */ /* 0x000fe200087fe4ff */
[----:B------:R1:W1:Y:S01]  /*1f40*/  SYNCS.PHASECHK.TRANS64.TRYWAIT P0, [UR8+0x110], R2 ;  /* 0x00011002ff0075a7 */ /* 0x0002620008001108 */
[----:B------:R-:W-:Y:S01]  /*1f50*/  ULEA UR8, UR25, UR4, 0xb ;  /* 0x0000000419087291 */ /* 0x000fe2000f8e58ff */
[----:B------:R-:W-:Y:S01]  /*1f60*/  UMOV UR26, 0x0 ;  /* 0x00000000001a7882 */ /* 0x000fe20000000000 */
[----:B------:R-:W-:-:S02]  /*1f70*/  UMOV UR27, 0x10000000 ;  /* 0x10000000001b7882 */ /* 0x000fc40000000000 */
[----:B------:R-:W-:Y:S01]  /*1f80*/  UIADD3 UR8, UPT, UPT, UR8, 0x26600, URZ ;  /* 0x0002660008087890 */ /* 0x000fe2000fffe0ff */
[----:B------:R-:W-:Y:S01]  /*1f90*/  UMOV UR19, UR35 ;  /* 0x0000002300137c82 */ /* 0x000fe20008000000 */
[----:B------:R-:W-:Y:S01]  /*1fa0*/  UMOV UR20, UR36 ;  /* 0x0000002400147c82 */ /* 0x000fe20008000000 */
[----:B------:R-:W-:Y:S01]  /*1fb0*/  UMOV UR12, UR36 ;  /* 0x00000024000c7c82 */ /* 0x000fe20008000000 */
[----:B------:R-:W-:Y:S01]  /*1fc0*/  UMOV UR9, UR17 ;  /* 0x0000001100097c82 */ /* 0x000fe20008000000 */
[----:B------:R-:W-:Y:S01]  /*1fd0*/  UMOV UR11, UR18 ;  /* 0x00000012000b7c82 */ /* 0x000fe20008000000 */
[----:B------:R1:W-:Y:S01]  /*1fe0*/  UTMALDG.3D [UR16], [UR30], desc[UR26] ;  /* 0x00001a101e0075b4 */ /* 0x0003e20008011000 */
[----:B------:R-:W-:Y:S01]  /*1ff0*/  UIADD3 UR24, UPT, UPT, UR24, 0x1, URZ ;  /* 0x0000000118187890 */ /* 0x000fe2000fffe0ff */
[----:B------:R-:W-:-:S03]  /*2000*/  UMOV UR25, UR6 ;  /* 0x0000000600197c82 */ /* 0x000fc60008000000 */
[----:B------:R-:W-:Y:S01]  /*2010*/  UISETP.NE.AND UP0, UPT, UR24, UR21, UPT ;  /* 0x000000151800728c */ /* 0x000fe2000bf05270 */
[----:B------:R1:W-:Y:S08]  /*2020*/  UTMALDG.3D [UR8], [UR28], desc[UR26] ;  /* 0x00001a081c0075b4 */ /* 0x0003f00008011000 */
[----:B------:R-:W-:Y:S05]  /*2030*/  BRA.U UP0, `(.L_x_32) ;  /* 0xfffffffd005c7547 */ /* 0x000fea000b83ffff */
.L_x_27:
[C---:B-1----:R-:W-:Y:S01]  /*2040*/  LEA R2, R14.reuse, UR4, 0x3 ;  /* 0x000000040e027c11 */ /* 0x042fe2000f8e18ff */
[----:B------:R-:W-:Y:S01]  /*2050*/  NOP ;  /* 0x0000000000007918 */ /* 0x000fe20000000000 */
[----:B--2---:R-:W-:Y:S02]  /*2060*/  SHF.L.U32 R3, R13, 0x1f, RZ ;  /* 0x0000001f0d037819 */ /* 0x004fe400000006ff */
[----:B------:R-:W-:Y:S02]  /*2070*/  LEA R4, R14, UR4, 0x4 ;  /* 0x000000040e047c11 */ /* 0x000fe4000f8e20ff */
[----:B------:R-:W1:Y:S02]  /*2080*/  SYNCS.PHASECHK.TRANS64.TRYWAIT P0, [R2+URZ+0x240], R3 ;  /* 0x00024003020075a7 */ /* 0x000e6400080011ff */
[----:B-1----:R-:W-:Y:S05]  /*2090*/  @!P0 BRA `(.L_x_33) ;  /* 0x0000005c004c8947 */ /* 0x002fea0003800000 */
.L_x_129:
[----:B------:R-:W2:Y:S01]  /*20a0*/  LDS.128 R4, [R4+0x2d0] ;  /* 0x0002d00004047984 */ /* 0x000ea20000000c00 */
[----:B---3--:R-:W-:Y:S01]  /*20b0*/  ISETP.GE.AND P0, PT, R72, 0x1, PT ;  /* 0x000000014800780c */ /* 0x008fe20003f06270 */
[----:B-1----:R-:W-:Y:S01]  /*20c0*/  VIADD R2, R2, 0x250 ;  /* 0x0000025002027836 */ /* 0x002fe20000000000 */
[----:B------:R-:W-:Y:S01]  /*20d0*/  @!PT LDS RZ, [RZ] ;  /* 0x00000000fffff984 */ /* 0x000fe20000000800 */
[----:B------:R-:W-:Y:S01]  /*20e0*/  @!PT LDS RZ, [RZ] ;  /* 0x00000000fffff984 */ /* 0x000fe20000000800 */
[----:B------:R-:W-:Y:S01]  /*20f0*/  @!PT LDS RZ, [RZ] ;  /* 0x00000000fffff984 */ /* 0x000fe20000000800 */
[----:B------:R-:W-:Y:S01]  /*2100*/  @!PT LDS RZ, [RZ] ;  /* 0x00000000fffff984 */ /* 0x000fe20000000800 */
[----:B------:R1:W-:Y:S06]  /*2110*/  MEMBAR.ALL.CTA ;  /* 0x0000000000007992 */ /* 0x0003ec0000008000 */
[----:B-1----:R-:W1:Y:S01]  /*2120*/  FENCE.VIEW.ASYNC.S ;  /* 0x00000000000073c6 */ /* 0x002e620000000000 */
[----:B------:R-:W-:-:S04]  /*2130*/  PRMT R2, RZ, 0x654, R2 ;  /* 0x00000654ff027816 */ /* 0x000fc80000000002 */
[----:B-1----:R1:W-:Y:S01]  /*2140*/  SYNCS.ARRIVE.TRANS64.RED.A1T0 RZ, [R2+URZ], RZ ;  /* 0x000000ff02ff79a7 */ /* 0x0023e200081004ff */
[----:B--2---:R-:W-:-:S13]  /*2150*/  LOP3.LUT P2, RZ, R6, 0x1, RZ, 0xc0, !PT ;  /* 0x0000000106ff7812 */ /* 0x004fda000784c0ff */
[----:B------:R-:W-:Y:S01]  /*2160*/  @P2 SHF.R.U32.HI R3, RZ, 0x10, R5 ;  /* 0x00000010ff032819 */ /* 0x000fe20000011605 */
[----:B------:R-:W-:Y:S01]  /*2170*/  VOTEU.ANY UP0, P2 ;  /* 0x0000000000ff7886 */ /* 0x000fe20001000100 */
[----:B------:R-:W-:Y:S02]  /*2180*/  @P2 MOV R11, R4 ;  /* 0x00000004000b2202 */ /* 0x000fe40000000f00 */
[----:B------:R-:W-:Y:S02]  /*2190*/  @P2 R2UR.BROADCAST UR8, R3 ;  /* 0x00000000030822ca */ /* 0x000fe400008e0000 */
[----:B------:R-:W-:-:S11]  /*21a0*/  @P2 LOP3.LUT R8, R5, 0xffff, RZ, 0xc0, !PT ;  /* 0x0000ffff05082812 */ /* 0x000fd600078ec0ff */
[----:B------:R-:W-:Y:S01]  /*21b0*/  @UP0 UMOV UR36, UR8 ;  /* 0x0000000800240c82 */ /* 0x000fe20008000000 */
[----:B-1----:R-:W-:Y:S05]  /*21c0*/  @!P0 BRA `(.L_x_34) ;  /* 0x0000000000b88947 */ /* 0x002fea0003800000 */
[----:B------:R-:W4:Y:S01]  /*21d0*/  LDC.64 R4, c[0x0][0xb18] ;  /* 0x0002c600ff047b82 */ /* 0x000f220000000a00 */
[----:B------:R-:W-:-:S07]  /*21e0*/  ISETP.NE.AND P3, PT, R72, 0x1, PT ;  /* 0x000000014800780c */ /* 0x000fce0003f65270 */
[----:B------:R-:W1:Y:S08]  /*21f0*/  LDC.64 R6, c[0x0][0xb10] ;  /* 0x0002c400ff067b82 */ /* 0x000e700000000a00 */
[----:B------:R-:W2:Y:S08]  /*2200*/  LDC R16, c[0x0][0xb20] ;  /* 0x0002c800ff107b82 */ /* 0x000eb00000000800 */
[----:B------:R-:W3:Y:S01]  /*2210*/  LDC R18, c[0x0][0xb0c] ;  /* 0x0002c300ff127b82 */ /* 0x000ee20000000800 */
[----:B----4-:R-:W-:Y:S01]  /*2220*/  IMAD.HI.U32 R17, R0, R5, RZ ;  /* 0x0000000500117227 */ /* 0x010fe200078e00ff */
[----:B------:R-:W-:-:S03]  /*2230*/  ISETP.NE.AND P0, PT, R4, 0x1, PT ;  /* 0x000000010400780c */ /* 0x000fc60003f05270 */
[----:B------:R-:W-:-:S03]  /*2240*/  IMAD.HI.U32 R5, R8, R5, RZ ;  /* 0x0000000508057227 */ /* 0x000fc600078e00ff */
[----:B------:R-:W4:Y:S01]  /*2250*/  LDC.64 R2, c[0x0][0xb28] ;  /* 0x0002ca00ff027b82 */ /* 0x000f220000000a00 */
[----:B-1----:R-:W-:-:S04]  /*2260*/  IMAD.HI.U32 R20, R9, R6, RZ ;  /* 0x0000000609147227 */ /* 0x002fc800078e00ff */
[----:B------:R-:W-:Y:S01]  /*2270*/  IMAD.HI.U32 R22, R11, R6, RZ ;  /* 0x000000060b167227 */ /* 0x000fe200078e00ff */
[----:B------:R-:W-:Y:S02]  /*2280*/  SHF.R.U32.HI R20, RZ, R7, R20 ;  /* 0x00000007ff147219 */ /* 0x000fe40000011614 */
[-C--:B--2---:R-:W-:Y:S02]  /*2290*/  SHF.R.U32.HI R17, RZ, R16.reuse, R17 ;  /* 0x00000010ff117219 */ /* 0x084fe40000011611 */
[----:B------:R-:W-:Y:S02]  /*22a0*/  SHF.R.U32.HI R5, RZ, R16, R5 ;  /* 0x00000010ff057219 */ /* 0x000fe40000011605 */
[----:B------:R-:W-:Y:S02]  /*22b0*/  SEL R17, R0, R17, !P0 ;  /* 0x0000001100117207 */ /* 0x000fe40004000000 */
[----:B------:R-:W-:Y:S02]  /*22c0*/  SHF.R.U32.HI R22, RZ, R7, R22 ;  /* 0x00000007ff167219 */ /* 0x000fe40000011616 */
[----:B---3--:R-:W-:-:S02]  /*22d0*/  ISETP.NE.AND P1, PT, R18, 0x1, PT ;  /* 0x000000011200780c */ /* 0x008fc40003f25270 */
[----:B------:R-:W-:Y:S02]  /*22e0*/  SEL R5, R8, R5, !P0 ;  /* 0x0000000508057207 */ /* 0x000fe40004000000 */
[----:B------:R-:W-:Y:S02]  /*22f0*/  SEL R19, R9, R20, !P1 ;  /* 0x0000001409137207 */ /* 0x000fe40004800000 */
[----:B------:R-:W-:Y:S01]  /*2300*/  SEL R7, R11, R22, !P1 ;  /* 0x000000160b077207 */ /* 0x000fe20004800000 */
[----:B----4-:R-:W-:-:S04]  /*2310*/  IMAD.HI.U32 R20, R17, R2, RZ ;  /* 0x0000000211147227 */ /* 0x010fc800078e00ff */
[----:B------:R-:W-:Y:S01]  /*2320*/  IMAD.HI.U32 R6, R19, R2, RZ ;  /* 0x0000000213067227 */ /* 0x000fe200078e00ff */
[----:B------:R-:W-:-:S04]  /*2330*/  @P3 SHF.R.U32.HI R17, RZ, R3, R20 ;  /* 0x00000003ff113219 */ /* 0x000fc80000011614 */
[----:B------:R-:W-:Y:S01]  /*2340*/  @P3 SHF.R.U32.HI R19, RZ, R3, R6 ;  /* 0x00000003ff133219 */ /* 0x000fe20000011606 */
[----:B------:R-:W-:-:S04]  /*2350*/  IMAD R17, R72, R17, RZ ;  /* 0x0000001148117224 */ /* 0x000fc800078e02ff */
[----:B------:R-:W-:Y:S01]  /*2360*/  IMAD R6, R72, R19, RZ ;  /* 0x0000001348067224 */ /* 0x000fe200078e02ff */
[C---:B------:R-:W-:Y:S02]  /*2370*/  ISETP.GE.AND P0, PT, R5.reuse, R17, PT ;  /* 0x000000110500720c */ /* 0x040fe40003f06270 */
[----:B------:R-:W-:Y:S02]  /*2380*/  IADD3 R17, PT, PT, -R5, RZ, RZ ;  /* 0x000000ff05117210 */ /* 0x000fe40007ffe1ff */
[----:B------:R-:W-:Y:S01]  /*2390*/  ISETP.GE.OR P0, PT, R7, R6, P0 ;  /* 0x000000060700720c */ /* 0x000fe20000706670 */
[----:B------:R-:W-:-:S04]  /*23a0*/  IMAD.HI.U32 R6, R5, R2, RZ ;  /* 0x0000000205067227 */ /* 0x000fc800078e00ff */
[----:B------:R-:W-:Y:S01]  /*23b0*/  IMAD R8, R4, R17, R8 ;  /* 0x0000001104087224 */ /* 0x000fe200078e0208 */
[----:B------:R-:W-:-:S04]  /*23c0*/  SHF.R.U32.HI R6, RZ, R3, R6 ;  /* 0x00000003ff067219 */ /* 0x000fc80000011606 */
[----:B------:R-:W-:-:S03]  /*23d0*/  SEL R6, R5, R6, !P3 ;  /* 0x0000000605067207 */ /* 0x000fc60005800000 */
[----:B------:R-:W-:-:S04]  /*23e0*/  @!P0 IMAD.HI.U32 R16, R7, R2, RZ ;  /* 0x0000000207108227 */ /* 0x000fc800078e00ff */
[----:B------:R-:W-:Y:S01]  /*23f0*/  IMAD.MOV R2, RZ, RZ, -R6 ;  /* 0x000000ffff027224 */ /* 0x000fe200078e0a06 */
[----:B------:R-:W-:-:S03]  /*2400*/  @!P0 SHF.R.U32.HI R16, RZ, R3, R16 ;  /* 0x00000003ff108219 */ /* 0x000fc60000011610 */
[----:B------:R-:W-:Y:S01]  /*2410*/  IMAD R2, R72, R2, R5 ;  /* 0x0000000248027224 */ /* 0x000fe200078e0205 */
[----:B------:R-:W-:-:S05]  /*2420*/  @!P0 SEL R3, R7, R16, !P3 ;  /* 0x0000001007038207 */ /* 0x000fca0005800000 */
[--C-:B------:R-:W-:Y:S02]  /*2430*/  @!P0 IMAD.IADD R6, R6, 0x1, -R3.reuse ;  /* 0x0000000106068824 */ /* 0x100fe400078e0a03 */
[----:B------:R-:W-:Y:S01]  /*2440*/  @!P0 IMAD R3, R2, R19, R3 ;  /* 0x0000001302038224 */ /* 0x000fe200078e0203 */
[----:B------:R-:W-:Y:S01]  /*2450*/  IADD3 R2, PT, PT, -R7, RZ, RZ ;  /* 0x000000ff07027210 */ /* 0x000fe20007ffe1ff */
[----:B------:R-:W-:Y:S02]  /*2460*/  @!P0 IMAD R5, R72, R6, R7 ;  /* 0x0000000648058224 */ /* 0x000fe400078e0207 */
[----:B------:R-:W-:Y:S02]  /*2470*/  @!P0 IMAD.MOV.U32 R7, RZ, RZ, R3 ;  /* 0x000000ffff078224 */ /* 0x000fe400078e0003 */
[----:B------:R-:W-:Y:S02]  /*2480*/  IMAD R2, R18, R2, R11 ;  /* 0x0000000212027224 */ /* 0x000fe400078e020b */
[----:B------:R-:W-:-:S02]  /*2490*/  IMAD R8, R5, R4, R8 ;  /* 0x0000000405087224 */ /* 0x000fc400078e0208 */
[----:B------:R-:W-:Y:S02]  /*24a0*/  IMAD R11, R7, R18, R2 ;  /* 0x00000012070b7224 */ /* 0x000fe400078e0202 */
.L_x_34:
[----:B------:R-:W1:Y:S02]  /*24b0*/  LDCU UR8, c[0x0][0xb30] ;  /* 0x00016600ff0877ac */ /* 0x000e640008000800 */
[----:B-1----:R-:W-:-:S09]  /*24c0*/  UISETP.NE.AND UP0, UPT, UR8, 0x1, UPT ;  /* 0x000000010800788c */ /* 0x002fd2000bf05270 */
[----:B------:R-:W-:Y:S05]  /*24d0*/  BRA.U UP0, `(.L_x_35) ;  /* 0x0000000100407547 */ /* 0x000fea000b800000 */
[----:B------:R-:W1:Y:S08]  /*24e0*/  LDC.64 R4, c[0x0][0xb10] ;  /* 0x0002c400ff047b82 */ /* 0x000e700000000a00 */
[----:B------:R-:W2:Y:S08]  /*24f0*/  LDC.64 R2, c[0x0][0xb18] ;  /* 0x0002c600ff027b82 */ /* 0x000eb00000000a00 */
[----:B------:R-:W3:Y:S08]  /*2500*/  LDC R6, c[0x0][0xb20] ;  /* 0x0002c800ff067b82 */ /* 0x000ef00000000800 */
[----:B------:R-:W4:Y:S01]  /*2510*/  LDC R16, c[0x0][0xb0c] ;  /* 0x0002c300ff107b82 */ /* 0x000f220000000800 */
[----:B-1----:R-:W-:-:S05]  /*2520*/  IMAD.HI.U32 R4, R11, R4, RZ ;  /* 0x000000040b047227 */ /* 0x002fca00078e00ff */
[----:B------:R-:W-:Y:S01]  /*2530*/  SHF.R.U32.HI R4, RZ, R5, R4 ;  /* 0x00000005ff047219 */ /* 0x000fe20000011604 */
[----:B--2---:R-:W-:Y:S01]  /*2540*/  IMAD.HI.U32 R3, R8, R3, RZ ;  /* 0x0000000308037227 */ /* 0x004fe200078e00ff */
[----:B------:R-:W-:-:S04]  /*2550*/  ISETP.NE.AND P0, PT, R2, 0x1, PT ;  /* 0x000000010200780c */ /* 0x000fc80003f05270 */
[----:B---3--:R-:W-:-:S04]  /*2560*/  SHF.R.U32.HI R3, RZ, R6, R3 ;  /* 0x00000006ff037219 */ /* 0x008fc80000011603 */
[----:B------:R-:W-:Y:S02]  /*2570*/  SEL R3, R8, R3, !P0 ;  /* 0x0000000308037207 */ /* 0x000fe40004000000 */
[----:B----4-:R-:W-:-:S04]  /*2580*/  ISETP.NE.AND P1, PT, R16, 0x1, PT ;  /* 0x000000011000780c */ /* 0x010fc80003f25270 */
[----:B------:R-:W-:-:S05]  /*2590*/  SEL R4, R11, R4, !P1 ;  /* 0x000000040b047207 */ /* 0x000fca0004800000 */
[----:B------:R-:W-:Y:S02]  /*25a0*/  IMAD.IADD R5, R3, 0x1, -R4 ;  /* 0x0000000103057824 */ /* 0x000fe400078e0a04 */
[----:B------:R-:W-:Y:S02]  /*25b0*/  IMAD.IADD R3, R4, 0x1, -R3 ;  /* 0x0000000104037824 */ /* 0x000fe400078e0a03 */
[----:B------:R-:W-:Y:S02]  /*25c0*/  IMAD R11, R5, R16, R11 ;  /* 0x00000010050b7224 */ /* 0x000fe400078e020b */
[----:B------:R-:W-:-:S07]  /*25d0*/  IMAD R8, R3, R2, R8 ;  /* 0x0000000203087224 */ /* 0x000fce00078e0208 */
.L_x_35:
[----:B------:R-:W-:Y:S01]  /*25e0*/  VIADD R14, R14, 0x1 ;  /* 0x000000010e0e7836 */ /* 0x000fe20000000000 */
[----:B------:R-:W-:Y:S01]  /*25f0*/  PLOP3.LUT P1, PT, PT, PT, PT, 0x80, 0x8 ;  /* 0x000000000008781c */ /* 0x000fe20003f2f070 */
[----:B------:R-:W-:Y:S02]  /*2600*/  IMAD.IADD R165, R11, 0x1, R154 ;  /* 0x000000010ba57824 */ /* 0x000fe400078e029a */
[----:B------:R-:W-:Y:S01]  /*2610*/  IMAD.IADD R155, R8, 0x1, R143 ;  /* 0x00000001089b7824 */ /* 0x000fe200078e028f */
[----:B------:R-:W-:-:S04]  /*2620*/  ISETP.NE.AND P0, PT, R14, 0x2, PT ;  /* 0x000000020e00780c */ /* 0x000fc80003f05270 */
[----:B------:R-:W-:Y:S02]  /*2630*/  SEL R2, RZ, 0x1, P0 ;  /* 0x00000001ff027807 */ /* 0x000fe40000000000 */
[----:B------:R-:W-:Y:S02]  /*2640*/  SEL R14, R14, RZ, P0 ;  /* 0x000000ff0e0e7207 */ /* 0x000fe40000000000 */
[----:B------:R-:W-:Y:S01]  /*2650*/  LOP3.LUT R13, R13, R2, RZ, 0x3c, !PT ;  /* 0x000000020d0d7212 */ /* 0x000fe200078e3cff */
[----:B------:R-:W-:Y:S06]  /*2660*/  @P2 BRA `(.L_x_36) ;  /* 0xfffffff000982947 */ /* 0x000fec000383ffff */
[----:B------:R-:W-:Y:S01]  /*2670*/  UIADD3 UR4, UPT, UPT, UR4, 0x110, URZ ;  /* 0x0000011004047890 */ /* 0x000fe2000fffe0ff */
[----:B------:R-:W-:-:S03]  /*2680*/  SHF.L.U32 R3, R15, 0x1f, RZ ;  /* 0x0000001f0f037819 */ /* 0x000fc600000006ff */
[----:B------:R-:W-:-:S09]  /*2690*/  ULEA UR5, UR6, UR4, 0x3 ;  /* 0x0000000406057291 */ /* 0x000fd2000f8e18ff */
[----:B------:R-:W1:Y:S02]  /*26a0*/  SYNCS.PHASECHK.TRANS64.TRYWAIT P0, [UR5], R3 ;  /* 0x00000003ff0075a7 */ /* 0x000e640008001105 */
[----:B-1----:R-:W-:Y:S05]  /*26b0*/  @!P0 BRA `(.L_x_37) ;  /* 0x0000005400d88947 */ /* 0x002fea0003800000 */
.L_x_131:
[----:B------:R-:W-:-:S04]  /*26c0*/  UIADD3 UR6, UPT, UPT, UR6, 0x1, URZ ;  /* 0x0000000106067890 */ /* 0x000fc8000fffe0ff */
[----:B------:R-:W-:-:S04]  /*26d0*/  UISETP.NE.AND UP0, UPT, UR6, 0x22, UPT ;  /* 0x000000220600788c */ /* 0x000fc8000bf05270 */
[----:B------:R-:W-:Y:S02]  /*26e0*/  USEL UR7, URZ, 0x1, UP0 ;  /* 0x00000001ff077887 */ /* 0x000fe40008000000 */
[----:B------:R-:W-:-:S04]  /*26f0*/  USEL UR6, UR6, URZ, UP0 ;  /* 0x000000ff06067287 */ /* 0x000fc80008000000 */
[----:B------:R-:W-:Y:S01]  /*2700*/  ULEA UR5, UR6, UR4, 0x3 ;  /* 0x0000000406057291 */ /* 0x000fe2000f8e18ff */
[----:B------:R-:W-:-:S04]  /*2710*/  LOP3.LUT R2, R15, UR7, RZ, 0x3c, !PT ;  /* 0x000000070f027c12 */ /* 0x000fc8000f8e3cff */
[----:B-1----:R-:W-:-:S04]  /*2720*/  SHF.L.U32 R3, R2, 0x1f, RZ ;  /* 0x0000001f02037819 */ /* 0x002fc800000006ff */
[----:B------:R-:W1:Y:S02]  /*2730*/  SYNCS.PHASECHK.TRANS64.TRYWAIT P0, [UR5], R3 ;  /* 0x00000003ff0075a7 */ /* 0x000e640008001105 */
[----:B-1----:R-:W-:Y:S05]  /*2740*/  @!P0 BRA `(.L_x_38) ;  /* 0x0000005400cc8947 */ /* 0x002fea0003800000 */
.L_x_133:
        /* <DEDUP_REMOVED lines=9> */
.L_x_135:
        /* <DEDUP_REMOVED lines=9> */
.L_x_137:
        /* <DEDUP_REMOVED lines=9> */
.L_x_139:
        /* <DEDUP_REMOVED lines=9> */
.L_x_141:
        /* <DEDUP_REMOVED lines=9> */
.L_x_143:
        /* <DEDUP_REMOVED lines=9> */
.L_x_145:
        /* <DEDUP_REMOVED lines=9> */
.L_x_147:
        /* <DEDUP_REMOVED lines=9> */
.L_x_149:
        /* <DEDUP_REMOVED lines=9> */
.L_x_151:
        /* <DEDUP_REMOVED lines=9> */
.L_x_153:
        /* <DEDUP_REMOVED lines=9> */
.L_x_155:
        /* <DEDUP_REMOVED lines=9> */
.L_x_157:
        /* <DEDUP_REMOVED lines=9> */
.L_x_159:
        /* <DEDUP_REMOVED lines=9> */
.L_x_161:
        /* <DEDUP_REMOVED lines=9> */
.L_x_163:
        /* <DEDUP_REMOVED lines=9> */
.L_x_165:
        /* <DEDUP_REMOVED lines=9> */
.L_x_167:
        /* <DEDUP_REMOVED lines=9> */
.L_x_169:
        /* <DEDUP_REMOVED lines=9> */
.L_x_171:
        /* <DEDUP_REMOVED lines=9> */
.L_x_173:
        /* <DEDUP_REMOVED lines=9> */
.L_x_175:
        /* <DEDUP_REMOVED lines=9> */
.L_x_177:
        /* <DEDUP_REMOVED lines=9> */
.L_x_179:
        /* <DEDUP_REMOVED lines=9> */
.L_x_181:
        /* <DEDUP_REMOVED lines=9> */
.L_x_183:
        /* <DEDUP_REMOVED lines=9> */
.L_x_185:
        /* <DEDUP_REMOVED lines=9> */
.L_x_187:
        /* <DEDUP_REMOVED lines=9> */
.L_x_189:
        /* <DEDUP_REMOVED lines=9> */
.L_x_191:
        /* <DEDUP_REMOVED lines=9> */
.L_x_193:
        /* <DEDUP_REMOVED lines=9> */
.L_x_195:
[----:B------:R-:W-:-:S04]  /*38c0*/  UIADD3 UR6, UPT, UPT, UR6, 0x1, URZ ;  /* 0x0000000106067890 */ /* 0x000fc8000fffe0ff */
[----:B------:R-:W-:-:S04]  /*38d0*/  UISETP.NE.AND UP0, UPT, UR6, 0x22, UPT ;  /* 0x000000220600788c */ /* 0x000fc8000bf05270 */
[----:B------:R-:W-:Y:S02]  /*38e0*/  USEL UR5, URZ, 0x1, UP0 ;  /* 0x00000001ff057887 */ /* 0x000fe40008000000 */
[----:B------:R-:W-:-:S04]  /*38f0*/  USEL UR6, UR6, URZ, UP0 ;  /* 0x000000ff06067287 */ /* 0x000fc80008000000 */
[----:B------:R-:W-:Y:S01]  /*3900*/  ULEA UR6, UR6, UR4, 0x3 ;  /* 0x0000000406067291 */ /* 0x000fe2000f8e18ff */
[----:B-1----:R-:W-:-:S04]  /*3910*/  LOP3.LUT R3, R2, UR5, RZ, 0x3c, !PT ;  /* 0x0000000502037c12 */ /* 0x002fc8000f8e3cff */
[----:B------:R-:W-:Y:S01]  /*3920*/  SHF.L.U32 R3, R3, 0x1f, RZ ;  /* 0x0000001f03037819 */ /* 0x000fe200000006ff */
[----:B----4-:R-:W-:-:S07]  /*3930*/  IMAD.U32 R0, RZ, RZ, UR6 ;  /* 0x00000006ff007e24 */ /* 0x010fce000f8e00ff */
.L_x_70:
[----:B-1----:R1:W2:Y:S02]  /*3940*/  SYNCS.PHASECHK.TRANS64.TRYWAIT P0, [R0+URZ], R3 ;  /* 0x00000003000075a7 */ /* 0x0022a400080011ff */
[----:B--2---:R-:W-:Y:S05]  /*3950*/  @!P0 NANOSLEEP.SYNCS 0x989680 ;  /* 0x009896800000895d */ /* 0x004fea0003900000 */
[----:B------:R-:W2:Y:S02]  /*3960*/  @!P0 SYNCS.PHASECHK.TRANS64 P0, [R0+URZ], R3 ;  /* 0x00000003000085a7 */ /* 0x000ea400080010ff */
[----:B--2---:R-:W-:Y:S05]  /*3970*/  @P0 EXIT ;  /* 0x000000000000094d */ /* 0x004fea0003800000 */
[----:B------:R-:W-:Y:S05]  /*3980*/  BRA `(.L_x_70) ;  /* 0xfffffffc00ec7947 */ /* 0x000fea000383ffff */
.L_x_18:
[----:B------:R-:W-:-:S04]  /*3990*/  UISETP.NE.AND UP1, UPT, UR37, URZ, UPT ;  /* 0x000000ff2500728c */ /* 0x000fc8000bf25270 */
[----:B------:R-:W-:-:S09]  /*39a0*/  UISETP.NE.OR UP1, UPT, UR8, 0x1, UP1 ;  /* 0x000000010800788c */ /* 0x000fd20008f25670 */
[----:B------:R-:W-:Y:S05]  /*39b0*/  BRA.U UP1, `(.L_x_71) ;  /* 0x0000000501487547 */ /* 0x000fea000b800000 */
[----:B------:R-:W-:Y:S01]  /*39c0*/  ISETP.NE.AND P2, PT, R2, RZ, PT ;  /* 0x000000ff0200720c */ /* 0x000fe20003f45270 */
[----:B------:R-:W-:Y:S01]  /*39d0*/  IMAD.MOV.U32 R12, RZ, RZ, 0x1 ;  /* 0x00000001ff0c7424 */ /* 0x000fe200078e00ff */
[----:B------:R-:W-:Y:S02]  /*39e0*/  CS2R R10, SRZ ;  /* 0x00000000000a7805 */ /* 0x000fe4000001ff00 */
[----:B------:R-:W-:Y:S01]  /*39f0*/  CS2R R8, SRZ ;  /* 0x0000000000087805 */ /* 0x000fe2000001ff00 */
[----:B------:R-:W-:Y:S01]  /*3a00*/  UMOV UR4, 0x400 ;  /* 0x0000040000047882 */ /* 0x000fe20000000000 */
[----:B------:R-:W-:Y:S01]  /*3a10*/  UMOV UR6, URZ ;  /* 0x000000ff00067c82 */ /* 0x000fe20008000000 */
[----:B------:R-:W-:-:S12]  /*3a20*/  ULEA UR37, UR37, UR4, 0x18 ;  /* 0x0000000425257291 */ /* 0x000fd8000f8ec0ff */
.L_x_75:
[----:B------:R-:W-:Y:S02]  /*3a30*/  LEA R0, R8, UR37, 0x3 ;  /* 0x0000002508007c11 */ /* 0x000fe4000f8e18ff */
[----:B------:R-:W-:-:S03]  /*3a40*/  SHF.L.U32 R5, R9, 0x1f, RZ ;  /* 0x0000001f09057819 */ /* 0x000fc600000006ff */
[----:B------:R-:W-:Y:S01]  /*3a50*/  VIADD R4, R0, 0x2b0 ;  /* 0x000002b000047836 */ /* 0x000fe20000000000 */
[----:B------:R-:W1:Y:S02]  /*3a60*/  SYNCS.PHASECHK.TRANS64.TRYWAIT P0, [R0+URZ+0x2a0], R5 ;  /* 0x0002a005000075a7 */ /* 0x000e6400080011ff */
[----:B-1----:R-:W-:Y:S05]  /*3a70*/  @!P0 BRA `(.L_x_72) ;  /* 0x0000005000008947 */ /* 0x002fea0003800000 */
.L_x_196:
[----:B------:R-:W-:Y:S01]  /*3a80*/  ULEA UR5, UR6, UR37, 0x3 ;  /* 0x0000002506057291 */ /* 0x000fe2000f8e18ff */
[----:B------:R-:W-:Y:S02]  /*3a90*/  PRMT R4, RZ, 0x654, R4 ;  /* 0x00000654ff047816 */ /* 0x000fe40000000004 */
[----:B-1----:R-:W-:Y:S01]  /*3aa0*/  SHF.L.U32 R5, R12, 0x1f, RZ ;  /* 0x0000001f0c057819 */ /* 0x002fe200000006ff */
[----:B------:R-:W-:Y:S01]  /*3ab0*/  UIADD3 UR4, UPT, UPT, UR5, 0x240, URZ ;  /* 0x0000024005047890 */ /* 0x000fe2000fffe0ff */
[----:B------:R1:W-:Y:S05]  /*3ac0*/  SYNCS.ARRIVE.TRANS64.RED.A1T0 RZ, [R4+URZ], RZ ;  /* 0x000000ff04ff79a7 */ /* 0x0003ea00081004ff */
[----:B------:R-:W-:Y:S01]  /*3ad0*/  IMAD.U32 R7, RZ, RZ, UR4 ;  /* 0x00000004ff077e24 */ /* 0x000fe2000f8e00ff */
[----:B------:R-:W2:Y:S04]  /*3ae0*/  SYNCS.PHASECHK.TRANS64.TRYWAIT P0, [UR5+0x250], R5 ;  /* 0x00025005ff0075a7 */ /* 0x000ea80008001105 */
[----:B------:R-:W-:Y:S01]  /*3af0*/  PRMT R6, R2, 0x654, R7 ;  /* 0x0000065402067816 */ /* 0x000fe20000000007 */
[----:B-1----:R-:W-:Y:S01]  /*3b00*/  @!P2 IMAD.MOV.U32 R4, RZ, RZ, 0x10 ;  /* 0x00000010ff04a424 */ /* 0x002fe200078e00ff */
[----:B--2---:R-:W-:Y:S06]  /*3b10*/  @!P0 BRA `(.L_x_73) ;  /* 0x0000004c00ec8947 */ /* 0x004fec0003800000 */
.L_x_198:
[----:B------:R-:W-:Y:S01]  /*3b20*/  ULEA UR4, UR6, UR37, 0x4 ;  /* 0x0000002506047291 */ /* 0x000fe2000f8e20ff */
[----:B------:R-:W-:Y:S01]  /*3b30*/  SEL R3, R6, R3, !P2 ;  /* 0x0000000306037207 */ /* 0x000fe20005000000 */
[----:B------:R-:W-:Y:S01]  /*3b40*/  UIADD3 UR5, UPT, UPT, UR5, 0x240, URZ ;  /* 0x0000024005057890 */ /* 0x000fe2000fffe0ff */
[----:B-1----:R-:W-:Y:S01]  /*3b50*/  LEA R0, R11, UR37, 0x3 ;  /* 0x000000250b007c11 */ /* 0x002fe2000f8e18ff */
[----:B------:R-:W-:Y:S01]  /*3b60*/  UIADD3 UR4, UPT, UPT, UR4, 0x2d0, URZ ;  /* 0x000002d004047890 */ /* 0x000fe2000fffe0ff */
[----:B------:R-:W-:Y:S01]  /*3b70*/  SHF.L.U32 R5, R10, 0x1f, RZ ;  /* 0x0000001f0a057819 */ /* 0x000fe200000006ff */
[----:B------:R1:W-:Y:S01]  /*3b80*/  @!P2 SYNCS.ARRIVE.TRANS64.RED RZ, [R3+URZ], R4 ;  /* 0x0000000403ffa9a7 */ /* 0x0003e200080004ff */
[----:B------:R-:W-:Y:S01]  /*3b90*/  UIADD3 UR6, UPT, UPT, UR6, 0x1, URZ ;  /* 0x0000000106067890 */ /* 0x000fe2000fffe0ff */
[----:B------:R-:W-:-:S03]  /*3ba0*/  VIADD R8, R8, 0x1 ;  /* 0x0000000108087836 */ /* 0x000fc60000000000 */
[----:B------:R-:W-:Y:S02]  /*3bb0*/  UISETP.NE.AND UP0, UPT, UR6, 0x2, UPT ;  /* 0x000000020600788c */ /* 0x000fe4000bf05270 */
[----:B------:R-:W-:Y:S06]  /*3bc0*/  UGETNEXTWORKID.BROADCAST [UR4], [UR5] ;  /* 0x00000000040073ca */ /* 0x000fec0008000100 */
[----:B------:R-:W-:Y:S01]  /*3bd0*/  USEL UR4, URZ, 0x1, UP0 ;  /* 0x00000001ff047887 */ /* 0x000fe20008000000 */
[----:B------:R-:W-:Y:S01]  /*3be0*/  ISETP.NE.AND P0, PT, R8, 0x2, PT ;  /* 0x000000020800780c */ /* 0x000fe20003f05270 */
[----:B------:R-:W-:Y:S01]  /*3bf0*/  USEL UR6, UR6, URZ, UP0 ;  /* 0x000000ff06067287 */ /* 0x000fe20008000000 */
[----:B------:R-:W2:Y:S03]  /*3c00*/  SYNCS.PHASECHK.TRANS64.TRYWAIT P1, [R0+URZ+0x240], R5 ;  /* 0x00024005000075a7 */ /* 0x000ea600080211ff */
[----:B------:R-:W-:Y:S01]  /*3c10*/  LOP3.LUT R12, R12, UR4, RZ, 0x3c, !PT ;  /* 0x000000040c0c7c12 */ /* 0x000fe2000f8e3cff */
[----:B-12---:R-:W-:Y:S07]  /*3c20*/  @!P1 BRA `(.L_x_74) ;  /* 0x0000004c00c09947 */ /* 0x006fee0003800000 */
.L_x_199:
[C---:B------:R-:W-:Y:S01]  /*3c30*/  LEA R4, R11.reuse, UR37, 0x4 ;  /* 0x000000250b047c11 */ /* 0x040fe2000f8e20ff */
[----:B-1----:R-:W-:Y:S01]  /*3c40*/  VIADD R0, R0, 0x250 ;  /* 0x0000025000007836 */ /* 0x002fe20000000000 */
[----:B------:R-:W-:Y:S01]  /*3c50*/  SEL R8, R8, RZ, P0 ;  /* 0x000000ff08087207 */ /* 0x000fe20000000000 */
[----:B------:R-:W-:-:S03]  /*3c60*/  VIADD R11, R11, 0x1 ;  /* 0x000000010b0b7836 */ /* 0x000fc60000000000 */
[----:B------:R-:W1:Y:S01]  /*3c70*/  LDS.128 R4, [R4+0x2d0] ;  /* 0x0002d00004047984 */ /* 0x000e620000000c00 */
[----:B------:R-:W-:Y:S02]  /*3c80*/  PRMT R0, RZ, 0x654, R0 ;  /* 0x00000654ff007816 */ /* 0x000fe40000000000 */
[C---:B------:R-:W-:Y:S01]  /*3c90*/  ISETP.NE.AND P1, PT, R11.reuse, 0x2, PT ;  /* 0x000000020b00780c */ /* 0x040fe20003f25270 */
[----:B------:R-:W-:Y:S01]  /*3ca0*/  @!PT LDS RZ, [RZ] ;  /* 0x00000000fffff984 */ /* 0x000fe20000000800 */
[----:B------:R-:W-:Y:S01]  /*3cb0*/  @!PT LDS RZ, [RZ] ;  /* 0x00000000fffff984 */ /* 0x000fe20000000800 */
[----:B------:R-:W-:Y:S01]  /*3cc0*/  @!PT LDS RZ, [RZ] ;  /* 0x00000000fffff984 */ /* 0x000fe20000000800 */
[----:B------:R-:W-:Y:S01]  /*3cd0*/  @!PT LDS RZ, [RZ] ;  /* 0x00000000fffff984 */ /* 0x000fe20000000800 */
[----:B------:R2:W-:Y:S06]  /*3ce0*/  MEMBAR.ALL.CTA ;  /* 0x0000000000007992 */ /* 0x0005ec0000008000 */
[----:B--2---:R-:W2:Y:S01]  /*3cf0*/  FENCE.VIEW.ASYNC.S ;  /* 0x00000000000073c6 */ /* 0x004ea20000000000 */
[----:B------:R-:W-:Y:S01]  /*3d00*/  SEL R11, R11, RZ, P1 ;  /* 0x000000ff0b0b7207 */ /* 0x000fe20000800000 */
[----:B--2---:R2:W-:Y:S01]  /*3d10*/  SYNCS.ARRIVE.TRANS64.RED.A1T0 RZ, [R0+URZ], RZ ;  /* 0x000000ff00ff79a7 */ /* 0x0045e200081004ff */
[----:B-1----:R-:W-:-:S02]  /*3d20*/  LOP3.LUT P3, RZ, R6, 0x1, RZ, 0xc0, !PT ;  /* 0x0000000106ff7812 */ /* 0x002fc4000786c0ff */
[----:B------:R-:W-:-:S04]  /*3d30*/  SEL R5, RZ, 0x1, P1 ;  /* 0x00000001ff057807 */ /* 0x000fc80000800000 */
[----:B------:R-:W-:Y:S02]  /*3d40*/  LOP3.LUT R10, R10, R5, RZ, 0x3c, !PT ;  /* 0x000000050a0a7212 */ /* 0x000fe400078e3cff */
[----:B--2---:R-:W-:-:S04]  /*3d50*/  SEL R0, RZ, 0x1, P0 ;  /* 0x00000001ff007807 */ /* 0x004fc80000000000 */
[----:B------:R-:W-:Y:S01]  /*3d60*/  LOP3.LUT R9, R9, R0, RZ, 0x3c, !PT ;  /* 0x0000000009097212 */ /* 0x000fe200078e3cff */
[----:B------:R-:W-:Y:S06]  /*3d70*/  @P3 BRA `(.L_x_75) ;  /* 0xfffffffc002c3947 */ /* 0x000fec000383ffff */
[----:B------:R-:W-:Y:S01]  /*3d80*/  ULEA UR5, UR6, UR37, 0x3 ;  /* 0x0000002506057291 */ /* 0x000fe2000f8e18ff */
[----:B------:R-:W-:-:S08]  /*3d90*/  SHF.L.U32 R3, R12, 0x1f, RZ ;  /* 0x0000001f0c037819 */ /* 0x000fd000000006ff */
[----:B------:R-:W1:Y:S02]  /*3da0*/  SYNCS.PHASECHK.TRANS64 P0, [UR5+0x250], R3 ;  /* 0x00025003ff0075a7 */ /* 0x000e640008001005 */
[----:B-1----:R-:W-:Y:S05]  /*3db0*/  @P0 BRA `(.L_x_76) ;  /* 0x0000000000080947 */ /* 0x002fea0003800000 */
[----:B------:R-:W1:Y:S02]  /*3dc0*/  SYNCS.PHASECHK.TRANS64.TRYWAIT P0, [UR5+0x250], R3 ;  /* 0x00025003ff0075a7 */ /* 0x000e640008001105 */
[----:B-1----:R-:W-:Y:S05]  /*3dd0*/  @!P0 BRA `(.L_x_77) ;  /* 0x0000004c00688947 */ /* 0x002fea0003800000 */
.L_x_76:
[----:B------:R-:W-:-:S04]  /*3de0*/  UIADD3 UR4, UPT, UPT, UR6, 0x1, URZ ;  /* 0x0000000106047890 */ /* 0x000fc8000fffe0ff */
[----:B------:R-:W-:-:S04]  /*3df0*/  UISETP.NE.AND UP0, UPT, UR4, 0x2, UPT ;  /* 0x000000020400788c */ /* 0x000fc8000bf05270 */
[----:B------:R-:W-:Y:S02]  /*3e00*/  USEL UR7, URZ, 0x1, UP0 ;  /* 0x00000001ff077887 */ /* 0x000fe40008000000 */
[----:B------:R-:W-:-:S04]  /*3e10*/  USEL UR4, UR4, URZ, UP0 ;  /* 0x000000ff04047287 */ /* 0x000fc80008000000 */
[----:B------:R-:W-:Y:S01]  /*3e20*/  ULEA UR4, UR4, UR37, 0x3 ;  /* 0x0000002504047291 */ /* 0x000fe2000f8e18ff */
[----:B-1----:R-:W-:-:S04]  /*3e30*/  LOP3.LUT R3, R12, UR7, RZ, 0x3c, !PT ;  /* 0x000000070c037c12 */ /* 0x002fc8000f8e3cff */
[----:B------:R-:W-:-:S04]  /*3e40*/  SHF.L.U32 R0, R3, 0x1f, RZ ;  /* 0x0000001f03007819 */ /* 0x000fc800000006ff */
[----:B------:R-:W1:Y:S02]  /*3e50*/  SYNCS.PHASECHK.TRANS64 P0, [UR4+0x250], R0 ;  /* 0x00025000ff0075a7 */ /* 0x000e640008001004 */
[----:B-1----:R-:W-:Y:S05]  /*3e60*/  @P0 EXIT ;  /* 0x000000000000094d */ /* 0x002fea0003800000 */
[----:B------:R-:W-:Y:S02]  /*3e70*/  SHF.L.U32 R3, R3, 0x1f, RZ ;  /* 0x0000001f03037819 */ /* 0x000fe400000006ff */
[----:B------:R-:W-:-:S07]  /*3e80*/  MOV R0, UR4 ;  /* 0x0000000400007c02 */ /* 0x000fce0008000f00 */
.L_x_78:
[----:B-1----:R1:W2:Y:S02]  /*3e90*/  SYNCS.PHASECHK.TRANS64.TRYWAIT P0, [R0+URZ+0x250], R3 ;  /* 0x00025003000075a7 */ /* 0x0022a400080011ff */
[----:B--2---:R-:W-:Y:S05]  /*3ea0*/  @!P0 NANOSLEEP.SYNCS 0x989680 ;  /* 0x009896800000895d */ /* 0x004fea0003900000 */
[----:B------:R-:W2:Y:S02]  /*3eb0*/  @!P0 SYNCS.PHASECHK.TRANS64 P0, [R0+URZ+0x250], R3 ;  /* 0x00025003000085a7 */ /* 0x000ea400080010ff */
[----:B--2---:R-:W-:Y:S05]  /*3ec0*/  @P0 EXIT ;  /* 0x000000000000094d */ /* 0x004fea0003800000 */
[----:B------:R-:W-:Y:S05]  /*3ed0*/  BRA `(.L_x_78) ;  /* 0xfffffffc00ec7947 */ /* 0x000fea000383ffff */
.L_x_71:
[----:B------:R-:W-:-:S09]  /*3ee0*/  UISETP.NE.AND UP1, UPT, UR8, URZ, UPT ;  /* 0x000000ff0800728c */ /* 0x000fd2000bf25270 */
[----:B------:R-:W-:Y:S05]  /*3ef0*/  BRA.U UP1, `(.L_x_79) ;  /* 0x0000000d01607547 */ /* 0x000fea000b800000 */
[----:B------:R-:W-:Y:S01]  /*3f00*/  UMOV UR4, 0x40 ;  /* 0x0000004000047882 */ /* 0x000fe20000000000 */
[----:B------:R-:W-:Y:S01]  /*3f10*/  NOP ;  /* 0x0000000000007918 */ /* 0x000fe20000000000 */
[----:B------:R-:W-:Y:S01]  /*3f20*/  ULEA UR4, UR37, UR4, 0x18 ;  /* 0x0000000425047291 */ /* 0x000fe2000f8ec0ff */
[----:B------:R-:W-:Y:S02]  /*3f30*/  UMOV UR5, 0x400 ;  /* 0x0000040000057882 */ /* 0x000fe40000000000 */
[----:B------:R-:W-:-:S06]  /*3f40*/  ULEA UR37, UR37, UR5, 0x18 ;  /* 0x0000000525257291 */ /* 0x000fcc000f8ec0ff */
[----:B------:R-:W1:Y:S02]  /*3f50*/  LDS.U8 R0, [UR4+0x1c] ;  /* 0x00001c04ff007984 */ /* 0x000e640008000000 */
[----:B-1----:R-:W-:-:S13]  /*3f60*/  ISETP.NE.AND P0, PT, R0, RZ, PT ;  /* 0x000000ff0000720c */ /* 0x002fda0003f05270 */
[----:B------:R-:W-:Y:S05]  /*3f70*/  @P0 BRA `(.L_x_80) ;  /* 0x0000000000580947 */ /* 0x000fea0003800000 */
[----:B------:R-:W-:-:S13]  /*3f80*/  ELECT P0, URZ, PT ;  /* 0x0000000000ff782f */ /* 0x000fda0003800000 */
[----:B------:R-:W-:Y:S05]  /*3f90*/  @!P0 BRA `(.L_x_81) ;  /* 0x0000000000608947 */ /* 0x000fea0003800000 */
[----:B------:R-:W-:Y:S01]  /*3fa0*/  UMOV UR5, 0x10 ;  /* 0x0000001000057882 */ /* 0x000fe20000000000 */
[----:B------:R-:W-:Y:S01]  /*3fb0*/  HFMA2 R0, -RZ, RZ, 0, 5.9604644775390625e-08 ;  /* 0x00000001ff007431 */ /* 0x000fe200000001ff */
[----:B------:R-:W-:-:S03]  /*3fc0*/  MOV R2, 0xffff ;  /* 0x0000ffff00027802 */ /* 0x000fc60000000f00 */
[----:B------:R-:W-:Y:S04]  /*3fd0*/  DEPBAR.LE SB1, 0x36 ;  /* 0x00009d800000791a */ /* 0x000fe80000000000 */
[----:B------:R-:W1:Y:S02]  /*3fe0*/  UTCATOMSWS.FIND_AND_SET.ALIGN UP0, UR5, UR5 ;  /* 0x00000005000575e3 */ /* 0x000e640008000800 */
[----:B-1----:R-:W-:Y:S01]  /*3ff0*/  MOV R3, UR5 ;  /* 0x0000000500037c02 */ /* 0x002fe20008000f00 */
[----:B------:R-:W-:Y:S06]  /*4000*/  BRA.U UP0, `(.L_x_82) ;  /* 0x0000000100187547 */ /* 0x000fec000b800000 */
.L_x_83:
[----:B------:R-:W-:Y:S05]  /*4010*/  NANOSLEEP 0x64 ;  /* 0x000000640000795d */ /* 0x000fea0003800000 */
[----:B------:R-:W-:-:S05]  /*4020*/  UMOV UR5, 0x10 ;  /* 0x0000001000057882 */ /* 0x000fca0000000000 */
[----:B------:R-:W-:Y:S04]  /*4030*/  DEPBAR.LE SB1, 0x36 ;  /* 0x00009d800000791a */ /* 0x000fe80000000000 */
[----:B------:R-:W1:Y:S02]  /*4040*/  UTCATOMSWS.FIND_AND_SET.ALIGN UP0, UR5, UR5 ;  /* 0x00000005000575e3 */ /* 0x000e640008000800 */
[----:B-1----:R-:W-:Y:S01]  /*4050*/  MOV R3, UR5 ;  /* 0x0000000500037c02 */ /* 0x002fe20008000f00 */
[----:B------:R-:W-:Y:S05]  /*4060*/  BRA.U !UP0, `(.L_x_83) ;  /* 0xfffffffd08e87547 */ /* 0x000fea000b83ffff */
.L_x_82:
[-C--:B------:R-:W-:Y:S02]  /*4070*/  SHF.L.U32 R2, R2, R3.reuse, RZ ;  /* 0x0000000302027219 */ /* 0x080fe400000006ff */
[----:B------:R-:W-:Y:S01]  /*4080*/  SHF.L.U32 R0, R0, R3, RZ ;  /* 0x0000000300007219 */ /* 0x000fe200000006ff */
[----:B------:R-:W-:Y:S02]  /*4090*/  IMAD.SHL.U32 R3, R3, 0x20, RZ ;  /* 0x0000002003037824 */ /* 0x000fe400078e00ff */
[----:B------:R1:W-:Y:S04]  /*40a0*/  ATOMS.OR RZ, [UR4+0x14], R2 ;  /* 0x00001402ffff798c */ /* 0x0003e8000b000004 */
[----:B------:R1:W-:Y:S04]  /*40b0*/  ATOMS.OR RZ, [UR4+0x18], R0 ;  /* 0x00001800ffff798c */ /* 0x0003e8000b000004 */
[----:B------:R1:W-:Y:S01]  /*40c0*/  STS [UR37+0x2f0], R3 ;  /* 0x0002f003ff007988 */ /* 0x0003e20008000825 */
[----:B------:R-:W-:Y:S05]  /*40d0*/  BRA `(.L_x_81) ;  /* 0x0000000000107947 */ /* 0x000fea0003800000 */
.L_x_80:
[----:B------:R-:W-:Y:S02]  /*40e0*/  MOV R0, 0xffffffff ;  /* 0xffffffff00007802 */ /* 0x000fe40000000f00 */
[----:B------:R-:W-:-:S03]  /*40f0*/  MOV R2, 0x4120 ;  /* 0x0000412000027802 */ /* 0x000fc60000000f00 */
[----:B------:R1:W-:Y:S04]  /*4100*/  STS [UR37+0x2f0], R0 ;  /* 0x0002f000ff007988 */ /* 0x0003e80008000825 */
[----:B-1-3-5:R-:W-:Y:S05]  /*4110*/  CALL.REL.NOINC `($__internal_1_$__cuda_sm10x_tcgen05_guardrail_trap_phase_invalid_during_alloc) ;  /* 0x0000004c00e47944 */ /* 0x02afea0003c00000 */
.L_x_81:
[----:B------:R-:W-:Y:S05]  /*4120*/  WARPSYNC.ALL ;  /* 0x0000000000007948 */ /* 0x000fea0003800000 */
[----:B------:R-:W2:Y:S01]  /*4130*/  S2UR UR6, SR_CgaCtaId ;  /* 0x00000000000679c3 */ /* 0x000ea20000008800 */
[----:B------:R-:W-:Y:S01]  /*4140*/  UMOV UR4, 0x400 ;  /* 0x0000040000047882 */ /* 0x000fe20000000000 */
[----:B------:R-:W-:-:S06]  /*4150*/  NOP ;  /* 0x0000000000007918 */ /* 0x000fcc0000000000 */
[----:B------:R-:W-:Y:S06]  /*4160*/  BAR.ARV 0x6, 0xa0 ;  /* 0x0182800000007b1d */ /* 0x000fec0000002000 */
[----:B------:R-:W4:Y:S01]  /*4170*/  LDCU UR7, c[0x0][0x38c] ;  /* 0x00007180ff0777ac */ /* 0x000f220008000800 */
[----:B------:R-:W-:Y:S01]  /*4180*/  IMAD.MOV.U32 R11, RZ, RZ, 0x1 ;  /* 0x00000001ff0b7424 */ /* 0x000fe200078e00ff */
[----:B------:R-:W-:Y:S01]  /*4190*/  CS2R R8, SRZ ;  /* 0x0000000000087805 */ /* 0x000fe2000001ff00 */
[----:B------:R-:W-:Y:S01]  /*41a0*/  IMAD.MOV.U32 R10, RZ, RZ, RZ ;  /* 0x000000ffff0a7224 */ /* 0x000fe200078e00ff */
[----:B------:R-:W-:Y:S01]  /*41b0*/  UMOV UR17, URZ ;  /* 0x000000ff00117c82 */ /* 0x000fe20008000000 */
[----:B------:R-:W-:Y:S01]  /*41c0*/  UMOV UR16, URZ ;  /* 0x000000ff00107c82 */ /* 0x000fe20008000000 */
[----:B------:R-:W-:Y:S01]  /*41d0*/  UMOV UR20, 0x0 ;  /* 0x0000000000147882 */ /* 0x000fe20000000000 */
[----:B------:R-:W-:Y:S01]  /*41e0*/  UMOV UR21, 0x8110490 ;  /* 0x0811049000157882 */ /* 0x000fe20000000000 */
[----:B--2---:R-:W-:Y:S01]  /*41f0*/  ULEA UR6, UR6, UR4, 0x18 ;  /* 0x0000000406067291 */ /* 0x004fe2000f8ec0ff */
[----:B------:R-:W2:Y:S03]  /*4200*/  LDCU UR4, c[0x0][0x38c] ;  /* 0x00007180ff0477ac */ /* 0x000ea60008000800 */
[----:B------:R-:W-:-:S02]  /*4210*/  UIADD3 UR11, UPT, UPT, UR6, 0x4600, URZ ;  /* 0x00004600060b7890 */ /* 0x000fc4000fffe0ff */
[----:B----4-:R-:W-:-:S03]  /*4220*/  UIADD3 UR7, UPT, UPT, UR7, 0x1f, URZ ;  /* 0x0000001f07077890 */ /* 0x010fc6000fffe0ff */
[----:B-1----:R-:W1:Y:S01]  /*4230*/  LDS R0, [UR6+0x2f0] ;  /* 0x0002f006ff007984 */ /* 0x002e620008000800 */
[----:B------:R-:W-:Y:S02]  /*4240*/  UIADD3 UR18, UPT, UPT, UR6, 0x26600, URZ ;  /* 0x0002660006127890 */ /* 0x000fe4000fffe0ff */
[----:B------:R-:W-:Y:S02]  /*4250*/  USHF.R.S32.HI UR5, URZ, 0x1f, UR7 ;  /* 0x0000001fff057899 */ /* 0x000fe40008011407 */
[----:B------:R-:W-:Y:S02]  /*4260*/  USHF.R.U32.HI UR11, URZ, 0x4, UR11 ;  /* 0x00000004ff0b7899 */ /* 0x000fe4000801160b */
[----:B------:R-:W-:Y:S02]  /*4270*/  ULEA.HI UR5, UR5, UR7, URZ, 0x5 ;  /* 0x0000000705057291 */ /* 0x000fe4000f8f28ff */
[----:B------:R-:W-:Y:S02]  /*4280*/  USHF.R.U32.HI UR18, URZ, 0x4, UR18 ;  /* 0x00000004ff127899 */ /* 0x000fe40008011612 */
[----:B------:R-:W-:-:S02]  /*4290*/  USHF.R.S32.HI UR5, URZ, 0x5, UR5 ;  /* 0x00000005ff057899 */ /* 0x000fc40008011405 */
[----:B------:R-:W-:Y:S02]  /*42a0*/  ULOP3.LUT UR11, UR11, 0x3fff, URZ, 0xc0, !UPT ;  /* 0x00003fff0b0b7892 */ /* 0x000fe4000f8ec0ff */
[----:B------:R-:W-:Y:S02]  /*42b0*/  UISETP.LT.AND UP0, UPT, UR5, 0x1, UPT ;  /* 0x000000010500788c */ /* 0x000fe4000bf01270 */
[----:B------:R-:W-:Y:S02]  /*42c0*/  ULOP3.LUT UR18, UR18, 0x3fff, URZ, 0xc0, !UPT ;  /* 0x00003fff12127892 */ /* 0x000fe4000f8ec0ff */
[----:B------:R-:W-:Y:S02]  /*42d0*/  USEL UR10, UR5, 0x1, !UP0 ;  /* 0x00000001050a7887 */ /* 0x000fe4000c000000 */
[----:B------:R-:W-:Y:S02]  /*42e0*/  ULOP3.LUT UR11, UR11, 0x10000, URZ, 0xfc, !UPT ;  /* 0x000100000b0b7892 */ /* 0x000fe4000f8efcff */
[----:B------:R-:W-:-:S02]  /*42f0*/  UIADD3 UR10, UPT, UPT, -UR10, URZ, URZ ;  /* 0x000000ff0a0a7290 */ /* 0x000fc4000fffe1ff */
[----:B--2---:R-:W-:Y:S01]  /*4300*/  UISETP.GE.AND UP3, UPT, UR4, 0x1, UPT ;  /* 0x000000010400788c */ /* 0x004fe2000bf66270 */
[----:B-1----:R-:W-:-:S15]  /*4310*/  R2UR UR19, R0 ;  /* 0x00000000001372ca */ /* 0x002fde00000e0000 */
.L_x_90:
[----:B------:R-:W-:Y:S02]  /*4320*/  LEA R0, R10, UR6, 0x3 ;  /* 0x000000060a007c11 */ /* 0x000fe4000f8e18ff */
[----:B------:R-:W-:Y:S02]  /*4330*/  SHF.L.U32 R5, R9, 0x1f, RZ ;  /* 0x0000001f09057819 */ /* 0x000fe400000006ff */
[----:B------:R-:W-:Y:S01]  /*4340*/  PLOP3.LUT P0, PT, PT, PT, UP3, 0x80, 0x8 ;  /* 0x000000000008781c */ /* 0x000fe20003f0f038 */
[----:B------:R-:W-:Y:S01]  /*4350*/  VIADD R3, R0, 0x250 ;  /* 0x0000025000037836 */ /* 0x000fe20000000000 */
[----:B-1----:R-:W1:Y:S02]  /*4360*/  SYNCS.PHASECHK.TRANS64.TRYWAIT P1, [R0+URZ+0x240], R5 ;  /* 0x00024005000075a7 */ /* 0x002e6400080211ff */
[----:B-1--4-:R-:W-:Y:S09]  /*4370*/  @!P1 BRA `(.L_x_84) ;  /* 0x0000004800189947 */ /* 0x012ff20003800000 */
.L_x_201:
[----:B------:R-:W-:Y:S01]  /*4380*/  LEA R4, R10, UR6, 0x4 ;  /* 0x000000060a047c11 */ /* 0x000fe2000f8e20ff */
[----:B------:R-:W-:Y:S01]  /*4390*/  @UP3 ULEA UR4, UR16, UR6, 0x3 ;  /* 0x0000000610043291 */ /* 0x000fe2000f8e18ff */
[----:B------:R-:W-:Y:S01]  /*43a0*/  PLOP3.LUT P2, PT, PT, PT, PT, 0x80, 0x8 ;  /* 0x000000000008781c */ /* 0x000fe20003f4f070 */
[----:B------:R-:W-:Y:S01]  /*43b0*/  ULEA UR9, UR17, UR6, 0x3 ;  /* 0x0000000611097291 */ /* 0x000fe2000f8e18ff */
[----:B------:R-:W-:Y:S02]  /*43c0*/  PRMT R3, RZ, 0x654, R3 ;  /* 0x00000654ff037816 */ /* 0x000fe40000000003 */
[----:B-1----:R-:W1:Y:S01]  /*43d0*/  LDS.128 R4, [R4+0x2d0] ;  /* 0x0002d00004047984 */ /* 0x002e620000000c00 */
[----:B------:R-:W-:Y:S02]  /*43e0*/  @P0 SHF.L.U32 R2, R8, 0x1f, RZ ;  /* 0x0000001f08020819 */ /* 0x000fe400000006ff */
[----:B------:R-:W-:Y:S01]  /*43f0*/  SHF.L.U32 R0, R11, 0x1f, RZ ;  /* 0x0000001f0b007819 */ /* 0x000fe200000006ff */
[----:B------:R-:W-:Y:S01]  /*4400*/  @!PT LDS RZ, [RZ] ;  /* 0x00000000fffff984 */ /* 0x000fe20000000800 */
[----:B------:R-:W-:Y:S01]  /*4410*/  @!PT LDS RZ, [RZ] ;  /* 0x00000000fffff984 */ /* 0x000fe20000000800 */
[----:B------:R-:W-:Y:S01]  /*4420*/  @!PT LDS RZ, [RZ] ;  /* 0x00000000fffff984 */ /* 0x000fe20000000800 */
[----:B------:R-:W-:Y:S01]  /*4430*/  @!PT LDS RZ, [RZ] ;  /* 0x00000000fffff984 */ /* 0x000fe20000000800 */
[----:B------:R2:W-:Y:S06]  /*4440*/  MEMBAR.ALL.CTA ;  /* 0x0000000000007992 */ /* 0x0005ec0000008000 */
[----:B--2---:R-:W2:Y:S02]  /*4450*/  FENCE.VIEW.ASYNC.S ;  /* 0x00000000000073c6 */ /* 0x004ea40000000000 */
[----:B--2---:R2:W-:Y:S01]  /*4460*/  SYNCS.ARRIVE.TRANS64.RED.A1T0 RZ, [R3+URZ], RZ ;  /* 0x000000ff03ff79a7 */ /* 0x0045e200081004ff */
[----:B------:R2:W4:Y:S01]  /*4470*/  @P0 SYNCS.PHASECHK.TRANS64.TRYWAIT P2, [UR4], R2 ;  /* 0x00000002ff0005a7 */ /* 0x0005220008041104 */
[----:B-1----:R-:W-:Y:S01]  /*4480*/  LOP3.LUT P1, RZ, R6, 0x1, RZ, 0xc0, !PT ;  /* 0x0000000106ff7812 */ /* 0x002fe2000782c0ff */
[----:B------:R-:W1:Y:S02]  /*4490*/  SYNCS.PHASECHK.TRANS64.TRYWAIT P0, [UR9+0x280], R0 ;  /* 0x00028000ff0075a7 */ /* 0x000e640008001109 */
[----:B-12-4-:R-:W-:Y:S10]  /*44a0*/  @!P0 BRA `(.L_x_85) ;  /* 0x0000004400e08947 */ /* 0x016ff40003800000 */
.L_x_203:
[----:B------:R-:W-:Y:S01]  /*44b0*/  IADD3 R10, PT, PT, R10, 0x1, RZ ;  /* 0x000000010a0a7810 */ /* 0x000fe20007ffe0ff */
[----:B------:R-:W-:Y:S06]  /*44c0*/  BRA.U !UP3, `(.L_x_86) ;  /* 0x000000010b8c7547 */ /* 0x000fec000b800000 */
[----:B------:R-:W-:Y:S02]  /*44d0*/  ULEA UR8, UR17, UR19, 0x6 ;  /* 0x0000001311087291 */ /* 0x000fe4000f8e30ff */
[----:B------:R-:W-:Y:S01]  /*44e0*/  UPLOP3.LUT UP4, UPT, UPT, UPT, UPT, 0x40, 0x4 ;  /* 0x000000000004789c */ /* 0x000fe20003f8e870 */
[----:B------:R-:W-:Y:S01]  /*44f0*/  UMOV UR15, UR10 ;  /* 0x0000000a000f7c82 */ /* 0x000fe20008000000 */
[----:B------:R-:W-:Y:S01]  /*4500*/  UMOV UR14, UR5 ;  /* 0x00000005000e7c82 */ /* 0x000fe20008000000 */
[----:B------:R-:W-:-:S08]  /*4510*/  UMOV UR13, UR16 ;  /* 0x00000010000d7c82 */ /* 0x000fd00008000000 */
.L_x_89:
[----:B------:R-:W-:Y:S02]  /*4520*/  UIADD3 UR15, UPT, UPT, UR15, 0x1, URZ ;  /* 0x000000010f0f7890 */ /* 0x000fe4000fffe0ff */
[----:B--2---:R-:W-:Y:S02]  /*4530*/  ULEA UR7, UR13, UR6, 0x3 ;  /* 0x000000060d077291 */ /* 0x004fe4000f8e18ff */
[----:B------:R-:W-:Y:S01]  /*4540*/  UISETP.NE.AND UP0, UPT, UR15, URZ, UPT ;  /* 0x000000ff0f00728c */ /* 0x000fe2000bf05270 */
[----:B----4-:R-:W-:Y:S10]  /*4550*/  @P2 BRA `(.L_x_87) ;  /* 0x00000000000c2947 */ /* 0x010ff40003800000 */
[----:B-1----:R-:W-:Y:S04]  /*4560*/  SHF.L.U32 R3, R8, 0x1f, RZ ;  /* 0x0000001f08037819 */ /* 0x002fe800000006ff */
[----:B------:R-:W1:Y:S02]  /*4570*/  SYNCS.PHASECHK.TRANS64.TRYWAIT P0, [UR7], R3 ;  /* 0x00000003ff0075a7 */ /* 0x000e640008001107 */
[----:B-1----:R-:W-:Y:S05]  /*4580*/  @!P0 BRA `(.L_x_88) ;  /* 0x0000004400c08947 */ /* 0x002fea0003800000 */
.L_x_87:
[----:B------:R-:W-:Y:S01]  /*4590*/  UISETP.NE.AND UP1, UPT, UR14, 0x1, UPT ;  /* 0x000000010e00788c */ /* 0x000fe2000bf25270 */
[----:B------:R-:W-:Y:S01]  /*45a0*/  PLOP3.LUT P2, PT, PT, PT, PT, 0x80, 0x8 ;  /* 0x000000000008781c */ /* 0x000fe20003f4f070 */
[----:B------:R-:W-:Y:S02]  /*45b0*/  UIADD3 UR16, UPT, UPT, UR13, 0x1, URZ ;  /* 0x000000010d107890 */ /* 0x000fe4000fffe0ff */
[----:B------:R-:W-:Y:S02]  /*45c0*/  ULEA UR22, UR13, UR11, 0x8 ;  /* 0x0000000b0d167291 */ /* 0x000fe4000f8e40ff */
[----:B------:R-:W-:Y:S01]  /*45d0*/  UISETP.NE.AND UP2, UPT, UR16, 0x22, UPT ;  /* 0x000000221000788c */ /* 0x000fe2000bf45270 */
[----:B------:R-:W-:Y:S01]  /*45e0*/  PLOP3.LUT P0, PT, PT, PT, UP1, 0x80, 0x8 ;  /* 0x000000000008781c */ /* 0x000fe20003f0f018 */
[----:B------:R-:W-:Y:S02]  /*45f0*/  UIADD3 UR7, UPT, UPT, UR7, 0x110, URZ ;  /* 0x0000011007077890 */ /* 0x000fe4000fffe0ff */
[----:B------:R-:W-:Y:S02]  /*4600*/  USEL UR12, URZ, 0x1, UP2 ;  /* 0x00000001ff0c7887 */ /* 0x000fe40009000000 */
[----:B------:R-:W-:Y:S01]  /*4610*/  USEL UR16, UR16, URZ, UP2 ;  /* 0x000000ff10107287 */ /* 0x000fe20009000000 */
[----:B------:R-:W-:Y:S01]  /*4620*/  UMOV UR23, 0xc0004010 ;  /* 0xc000401000177882 */ /* 0x000fe20000000000 */
[----:B------:R-:W-:Y:S02]  /*4630*/  UMOV UR25, 0x80004020 ;  /* 0x8000402000197882 */ /* 0x000fe40000000000 */
[----:B------:R-:W-:Y:S01]  /*4640*/  @UP1 ULEA UR4, UR16, UR6, 0x3 ;  /* 0x0000000610041291 */ /* 0x000fe2000f8e18ff */
[----:B------:R-:W-:Y:S01]  /*4650*/  LOP3.LUT R8, R8, UR12, RZ, 0x3c, !PT ;  /* 0x0000000c08087c12 */ /* 0x000fe2000f8e3cff */
[----:B------:R-:W-:Y:S03]  /*4660*/  UIADD3 UR14, UPT, UPT, UR14, -0x1, URZ ;  /* 0xffffffff0e0e7890 */ /* 0x000fe6000fffe0ff */
[----:B-1----:R-:W-:Y:S04]  /*4670*/  @P0 SHF.L.U32 R0, R8, 0x1f, RZ ;  /* 0x0000001f08000819 */ /* 0x002fe800000006ff */
[----:B------:R2:W4:Y:S01]  /*4680*/  @P0 SYNCS.PHASECHK.TRANS64.TRYWAIT P2, [UR4], R0 ;  /* 0x00000000ff0005a7 */ /* 0x0005220008041104 */
[----:B------:R-:W-:Y:S03]  /*4690*/  USHF.L.U32 UR4, UR13, 0x7, URZ ;  /* 0x000000070d047899 */ /* 0x000fe600080006ff */
[----:B------:R-:W-:Y:S01]  /*46a0*/  UMOV UR13, UR16 ;  /* 0x00000010000d7c82 */ /* 0x000fe20008000000 */
[----:B------:R-:W-:Y:S09]  /*46b0*/  UIADD3 UR24, UPT, UPT, UR18, UR4, URZ ;  /* 0x0000000412187290 */ /* 0x000ff2000fffe0ff */
[----:B------:R2:W-:Y:S01]  /*46c0*/  UTCQMMA gdesc[UR22], gdesc[UR24], tmem[UR8], tmem[UR20], idesc[UR21], UP4 ;  /* 0x00ff1418160075ea */ /* 0x0005e2000a000308 */
[----:B------:R-:W-:Y:S01]  /*46d0*/  UPLOP3.LUT UP4, UPT, UPT, UPT, UPT, 0x80, 0x8 ;  /* 0x000000000008789c */ /* 0x000fe20003f8f070 */
[----:B------:R2:W-:Y:S01]  /*46e0*/  UTCBAR [UR7], URZ ;  /* 0x000000ff070073e9 */ /* 0x0005e200080000ff */
[----:B------:R-:W-:Y:S09]  /*46f0*/  BRA.U UP0, `(.L_x_89) ;  /* 0xfffffffd00887547 */ /* 0x000ff2000b83ffff */
.L_x_86:
[----:B------:R-:W-:Y:S01]  /*4700*/  UIADD3 UR17, UPT, UPT, UR17, 0x1, URZ ;  /* 0x0000000111117890 */ /* 0x000fe2000fffe0ff */
[C---:B------:R-:W-:Y:S01]  /*4710*/  ISETP.NE.AND P0, PT, R10.reuse, 0x2, PT ;  /* 0x000000020a00780c */ /* 0x040fe20003f05270 */
[----:B------:R-:W-:Y:S02]  /*4720*/  UIADD3 UR9, UPT, UPT, UR9, 0x260, URZ ;  /* 0x0000026009097890 */ /* 0x000fe4000fffe0ff */
[----:B------:R-:W-:Y:S01]  /*4730*/  UISETP.NE.AND UP0, UPT, UR17, 0x4, UPT ;  /* 0x000000041100788c */ /* 0x000fe2000bf05270 */
[----:B-12---:R-:W-:Y:S02]  /*4740*/  SEL R0, RZ, 0x1, P0 ;  /* 0x00000001ff007807 */ /* 0x006fe40000000000 */
[----:B------:R-:W-:Y:S01]  /*4750*/  SEL R10, R10, RZ, P0 ;  /* 0x000000ff0a0a7207 */ /* 0x000fe20000000000 */
[----:B------:R-:W-:Y:S01]  /*4760*/  USEL UR4, URZ, 0x1, UP0 ;  /* 0x00000001ff047887 */ /* 0x000fe20008000000 */
[----:B------:R-:W-:Y:S01]  /*4770*/  LOP3.LUT R9, R9, R0, RZ, 0x3c, !PT ;  /* 0x0000000009097212 */ /* 0x000fe200078e3cff */
[----:B------:R-:W-:Y:S01]  /*4780*/  USEL UR17, UR17, URZ, UP0 ;  /* 0x000000ff11117287 */ /* 0x000fe20008000000 */
[----:B------:R1:W-:Y:S03]  /*4790*/  UTCBAR [UR9], URZ ;  /* 0x000000ff090073e9 */ /* 0x0003e600080000ff */
[----:B------:R-:W-:Y:S01]  /*47a0*/  LOP3.LUT R11, R11, UR4, RZ, 0x3c, !PT ;  /* 0x000000040b0b7c12 */ /* 0x000fe2000f8e3cff */
[----:B------:R-:W-:Y:S07]  /*47b0*/  @P1 BRA `(.L_x_90) ;  /* 0xfffffff800d81947 */ /* 0x000fee000383ffff */
[----:B------:R-:W2:Y:S01]  /*47c0*/  S2UR UR4, SR_CgaCtaId ;  /* 0x00000000000479c3 */ /* 0x000ea20000008800 */
[----:B------:R-:W-:Y:S01]  /*47d0*/  ELECT P0, URZ, PT ;  /* 0x0000000000ff782f */ /* 0x000fe20003800000 */
[----:B------:R-:W-:Y:S01]  /*47e0*/  IMAD.MOV.U32 R0, RZ, RZ, 0x1 ;  /* 0x00000001ff007424 */ /* 0x000fe200078e00ff */
[----:B------:R-:W-:Y:S01]  /*47f0*/  UIADD3 UR6, UPT, UPT, UR6, 0x280, URZ ;  /* 0x0000028006067890 */ /* 0x000fe2000fffe0ff */
[----:B------:R-:W-:Y:S01]  /*4800*/  SHF.L.U32 R3, R11, 0x1f, RZ ;  /* 0x0000001f0b037819 */ /* 0x000fe200000006ff */
[----:B------:R-:W-:-:S03]  /*4810*/  UMOV UR5, 0x40 ;  /* 0x0000004000057882 */ /* 0x000fc60000000000 */
[----:B------:R-:W-:Y:S01]  /*4820*/  UVIRTCOUNT.DEALLOC.SMPOOL 0x80 ;  /* 0x000000800000784c */ /* 0x000fe20000000000 */
[----:B--2---:R-:W-:Y:S02]  /*4830*/  ULEA UR4, UR4, UR5, 0x18 ;  /* 0x0000000504047291 */ /* 0x004fe4000f8ec0ff */
[----:B------:R-:W-:-:S07]  /*4840*/  ULEA UR5, UR17, UR6, 0x3 ;  /* 0x0000000611057291 */ /* 0x000fce000f8e18ff */
[----:B------:R2:W-:Y:S02]  /*4850*/  @P0 STS.U8 [UR4+0x1c], R0 ;  /* 0x00001c00ff000988 */ /* 0x0005e40008000004 */
[----:B------:R-:W3:Y:S02]  /*4860*/  SYNCS.PHASECHK.TRANS64.TRYWAIT P0, [UR5], R3 ;  /* 0x00000003ff0075a7 */ /* 0x000ee40008001105 */
[----:B--23--:R-:W-:Y:S05]  /*4870*/  @!P0 BRA `(.L_x_91) ;  /* 0x00000044001c8947 */ /* 0x00cfea0003800000 */
.L_x_206:
[----:B------:R-:W-:-:S04]  /*4880*/  UIADD3 UR7, UPT, UPT, UR17, 0x1, URZ ;  /* 0x0000000111077890 */ /* 0x000fc8000fffe0ff */
[----:B------:R-:W-:-:S04]  /*4890*/  UISETP.NE.AND UP0, UPT, UR7, 0x4, UPT ;  /* 0x000000040700788c */ /* 0x000fc8000bf05270 */
[----:B------:R-:W-:Y:S02]  /*48a0*/  USEL UR8, URZ, 0x1, UP0 ;  /* 0x00000001ff087887 */ /* 0x000fe40008000000 */
[----:B------:R-:W-:-:S04]  /*48b0*/  USEL UR7, UR7, URZ, UP0 ;  /* 0x000000ff07077287 */ /* 0x000fc80008000000 */
[----:B------:R-:W-:Y:S01]  /*48c0*/  ULEA UR5, UR7, UR6, 0x3 ;  /* 0x0000000607057291 */ /* 0x000fe2000f8e18ff */
[----:B------:R-:W-:-:S04]  /*48d0*/  LOP3.LUT R2, R11, UR8, RZ, 0x3c, !PT ;  /* 0x000000080b027c12 */ /* 0x000fc8000f8e3cff */
[----:B--2---:R-:W-:-:S04]  /*48e0*/  SHF.L.U32 R3, R2, 0x1f, RZ ;  /* 0x0000001f02037819 */ /* 0x004fc800000006ff */
[----:B------:R-:W2:Y:S02]  /*48f0*/  SYNCS.PHASECHK.TRANS64.TRYWAIT P0, [UR5], R3 ;  /* 0x00000003ff0075a7 */ /* 0x000ea40008001105 */
[----:B--2---:R-:W-:Y:S05]  /*4900*/  @!P0 BRA `(.L_x_92) ;  /* 0x0000004400108947 */ /* 0x004fea0003800000 */
.L_x_208:
        /* <DEDUP_REMOVED lines=9> */
.L_x_210:
[----:B------:R-:W-:-:S04]  /*49a0*/  UIADD3 UR7, UPT, UPT, UR7, 0x1, URZ ;  /* 0x0000000107077890 */ /* 0x000fc8000fffe0ff */
[----:B------:R-:W-:-:S04]  /*49b0*/  UISETP.NE.AND UP0, UPT, UR7, 0x4, UPT ;  /* 0x000000040700788c */ /* 0x000fc8000bf05270 */
[----:B------:R-:W-:Y:S02]  /*49c0*/  USEL UR5, URZ, 0x1, UP0 ;  /* 0x00000001ff057887 */ /* 0x000fe40008000000 */
[----:B------:R-:W-:-:S04]  /*49d0*/  USEL UR7, UR7, URZ, UP0 ;  /* 0x000000ff07077287 */ /* 0x000fc80008000000 */
[----:B------:R-:W-:Y:S01]  /*49e0*/  ULEA UR7, UR7, UR6, 0x3 ;  /* 0x0000000607077291 */ /* 0x000fe2000f8e18ff */
[----:B--2---:R-:W-:-:S04]  /*49f0*/  LOP3.LUT R3, R2, UR5, RZ, 0x3c, !PT ;  /* 0x0000000502037c12 */ /* 0x004fc8000f8e3cff */
[----:B------:R-:W-:-:S04]  /*4a00*/  SHF.L.U32 R3, R3, 0x1f, RZ ;  /* 0x0000001f03037819 */ /* 0x000fc800000006ff */
[----:B------:R-:W2:Y:S02]  /*4a10*/  SYNCS.PHASECHK.TRANS64.TRYWAIT P0, [UR7], R3 ;  /* 0x00000003ff0075a7 */ /* 0x000ea40008001107 */
[----:B--2---:R-:W-:Y:S05]  /*4a20*/  @!P0 BRA `(.L_x_94) ;  /* 0x0000004000f88947 */ /* 0x004fea0003800000 */
.L_x_212:
[----:B------:R-:W-:Y:S01]  /*4a30*/  NOP ;  /* 0x0000000000007918 */ /* 0x000fe20000000000 */
[----:B--2---:R-:W2:Y:S01]  /*4a40*/  LDS R0, [UR4+0x14] ;  /* 0x00001404ff007984 */ /* 0x004ea20008000800 */
[----:B------:R-:W-:Y:S01]  /*4a50*/  ULOP3.LUT UR6, UR19, 0xffff, URZ, 0xc0, !UPT ;  /* 0x0000ffff13067892 */ /* 0x000fe2000f8ec0ff */
[----:B------:R-:W-:Y:S01]  /*4a60*/  UMOV UR8, 0xffff ;  /* 0x0000ffff00087882 */ /* 0x000fe20000000000 */
[----:B------:R-:W-:Y:S02]  /*4a70*/  UMOV UR5, 0x1 ;  /* 0x0000000100057882 */ /* 0x000fe40000000000 */
[----:B------:R-:W-:-:S04]  /*4a80*/  USHF.R.U32.HI UR6, URZ, 0x5, UR6 ;  /* 0x00000005ff067899 */ /* 0x000fc80008011606 */
[----:B------:R-:W-:Y:S02]  /*4a90*/  USHF.L.U32 UR8, UR8, UR6, URZ ;  /* 0x0000000608087299 */ /* 0x000fe400080006ff */
[----:B------:R-:W-:-:S04]  /*4aa0*/  USHF.L.U32 UR5, UR5, UR6, URZ ;  /* 0x0000000605057299 */ /* 0x000fc800080006ff */
[----:B--2---:R-:W-:-:S04]  /*4ab0*/  LOP3.LUT R0, R0, UR8, RZ, 0xc0, !PT ;  /* 0x0000000800007c12 */ /* 0x004fc8000f8ec0ff */
[----:B------:R-:W-:-:S13]  /*4ac0*/  ISETP.NE.AND P0, PT, R0, UR8, PT ;  /* 0x0000000800007c0c */ /* 0x000fda000bf05270 */
[----:B------:R-:W-:Y:S05]  /*4ad0*/  @P0 BRA `(.L_x_95) ;  /* 0x0000000000580947 */ /* 0x000fea0003800000 */
[----:B------:R-:W2:Y:S02]  /*4ae0*/  LDS R0, [UR4+0x18] ;  /* 0x00001804ff007984 */ /* 0x000ea40008000800 */
[----:B--2---:R-:W-:-:S04]  /*4af0*/  LOP3.LUT R0, R0, UR5, RZ, 0xc0, !PT ;  /* 0x0000000500007c12 */ /* 0x004fc8000f8ec0ff */
[----:B------:R-:W-:-:S13]  /*4b00*/  ISETP.NE.AND P0, PT, R0, UR5, PT ;  /* 0x0000000500007c0c */ /* 0x000fda000bf05270 */
[----:B------:R-:W-:Y:S05]  /*4b10*/  @P0 BRA `(.L_x_96) ;  /* 0x00000000003c0947 */ /* 0x000fea0003800000 */
[----:B------:R-:W2:Y:S01]  /*4b20*/  S2R R2, SR_LANEID ;  /* 0x0000000000027919 */ /* 0x000ea20000000000 */
[----:B------:R-:W-:Y:S01]  /*4b30*/  ULOP3.LUT UR8, URZ, UR8, URZ, 0x33, !UPT ;  /* 0x00000008ff087292 */ /* 0x000fe2000f8e33ff */
[----:B------:R-:W-:Y:S01]  /*4b40*/  LOP3.LUT R4, RZ, UR5, RZ, 0x33, !PT ;  /* 0x00000005ff047c12 */ /* 0x000fe2000f8e33ff */
[----:B------:R-:W-:Y:S02]  /*4b50*/  VOTEU.ANY UR7, UPT, PT ;  /* 0x0000000000077886 */ /* 0x000fe400038e0100 */
[----:B------:R-:W-:Y:S01]  /*4b60*/  UFLO.U32 UR7, UR7 ;  /* 0x00000007000772bd */ /* 0x000fe200080e0000 */
[----:B------:R-:W3:Y:S01]  /*4b70*/  REDUX UR5, R4 ;  /* 0x00000000040573c4 */ /* 0x000ee20000000000 */
[----:B------:R-:W-:-:S06]  /*4b80*/  IMAD.U32 R0, RZ, RZ, UR8 ;  /* 0x00000008ff007e24 */ /* 0x000fcc000f8e00ff */
[----:B------:R1:W-:Y:S01]  /*4b90*/  UTCATOMSWS.AND URZ, UR8 ;  /* 0x0000000800ff79e3 */ /* 0x0003e20008000000 */
[----:B------:R-:W4:Y:S01]  /*4ba0*/  REDUX UR6, R0 ;  /* 0x00000000000673c4 */ /* 0x000f220000000000 */
[----:B--2---:R-:W-:Y:S01]  /*4bb0*/  ISETP.EQ.U32.AND P0, PT, R2, UR7, PT ;  /* 0x0000000702007c0c */ /* 0x004fe2000bf02070 */
[----:B---3--:R-:W-:Y:S01]  /*4bc0*/  IMAD.U32 R2, RZ, RZ, UR5 ;  /* 0x00000005ff027e24 */ /* 0x008fe2000f8e00ff */
[----:B----4-:R-:W-:-:S11]  /*4bd0*/  MOV R3, UR6 ;  /* 0x0000000600037c02 */ /* 0x010fd60008000f00 */
[----:B------:R1:W-:Y:S04]  /*4be0*/  @P0 ATOMS.AND RZ, [UR4+0x14], R3 ;  /* 0x00001403ffff098c */ /* 0x0003e8000a800004 */
[----:B------:R1:W-:Y:S01]  /*4bf0*/  @P0 ATOMS.AND RZ, [UR4+0x18], R2 ;  /* 0x00001802ffff098c */ /* 0x0003e2000a800004 */
[----:B------:R-:W-:Y:S05]  /*4c00*/  BRA `(.L_x_97) ;  /* 0x0000000000147947 */ /* 0x000fea0003800000 */
.L_x_96:
[----:B------:R-:W-:Y:S02]  /*4c10*/  MOV R2, 0x4c30 ;  /* 0x00004c3000027802 */ /* 0x000fe40000000f00 */
[----:B-1--45:R-:W-:Y:S05]  /*4c20*/  CALL.REL.NOINC `($__internal_0_$__cuda_sm10x_tcgen05_guardrail_trap_col_being_dealloced_not_returned_by_alloc) ;  /* 0x0000004400147944 */ /* 0x032fea0003c00000 */
[----:B------:R-:W-:Y:S05]  /*4c30*/  BRA `(.L_x_97) ;  /* 0x0000000000087947 */ /* 0x000fea0003800000 */
.L_x_95:
[----:B------:R-:W-:Y:S02]  /*4c40*/  MOV R2, 0x4c60 ;  /* 0x00004c6000027802 */ /* 0x000fe40000000f00 */
[----:B-1--45:R-:W-:Y:S05]  /*4c50*/  CALL.REL.NOINC `($__internal_2_$__cuda_sm10x_tcgen05_guardrail_trap_unallocated_columns_being_dealloced) ;  /* 0x0000004400207944 */ /* 0x032fea0003c00000 */
.L_x_97:
[----:B------:R-:W-:Y:S01]  /*4c60*/  NOP ;  /* 0x0000000000007918 */ /* 0x000fe20000000000 */
[----:B-1----:R-:W-:Y:S05]  /*4c70*/  EXIT ;  /* 0x000000000000794d */ /* 0x002fea0003800000 */
.L_x_79:
[----:B------:R-:W-:-:S09]  /*4c80*/  UISETP.NE.OR UP2, UPT, UR8, 0x3, !UP2 ;  /* 0x000000030800788c */ /* 0x000fd2000d745670 */
[----:B------:R-:W-:Y:S05]  /*4c90*/  BRA.U UP2, `(.L_x_98) ;  /* 0x0000000902c87547 */ /* 0x000fea000b800000 */
[----:B------:R-:W1:Y:S01]  /*4ca0*/  LDCU.64 UR6, c[0x0][0x888] ;  /* 0x00011100ff0677ac */ /* 0x000e620008000a00 */
[----:B------:R-:W2:Y:S01]  /*4cb0*/  LDC R0, c[0x0][0xb30] ;  /* 0x0002cc00ff007b82 */ /* 0x000ea20000000800 */
[----:B------:R-:W-:Y:S01]  /*4cc0*/  IMAD.MOV.U32 R30, RZ, RZ, 0x1 ;  /* 0x00000001ff1e7424 */ /* 0x000fe200078e00ff */
[----:B------:R-:W-:Y:S01]  /*4cd0*/  CS2R R28, SRZ ;  /* 0x00000000001c7805 */ /* 0x000fe2000001ff00 */
[----:B------:R-:W4:Y:S01]  /*4ce0*/  LDCU.64 UR4, c[0x0][0x890] ;  /* 0x00011200ff0477ac */ /* 0x000f220008000a00 */
[----:B------:R-:W-:Y:S01]  /*4cf0*/  IMAD.MOV.U32 R25, RZ, RZ, 0x2000 ;  /* 0x00002000ff197424 */ /* 0x000fe200078e00ff */
[----:B------:R-:W-:-:S03]  /*4d00*/  UMOV UR8, 0x400 ;  /* 0x0000040000087882 */ /* 0x000fc60000000000 */
[----:B------:R-:W3:Y:S01]  /*4d10*/  LDC R19, c[0x0][0x370] ;  /* 0x0000dc00ff137b82 */ /* 0x000ee20000000800 */
[----:B------:R-:W-:-:S07]  /*4d20*/  UPLOP3.LUT UP1, UPT, UPT, UPT, UPT, 0x40, 0x4 ;  /* 0x000000000004789c */ /* 0x000fce0003f2e870 */
[----:B------:R-:W3:Y:S01]  /*4d30*/  LDC R2, c[0x0][0xb0c] ;  /* 0x0002c300ff027b82 */ /* 0x000ee20000000800 */
[----:B-1----:R-:W-:Y:S02]  /*4d40*/  UISETP.NE.U32.AND UP2, UPT, UR6, URZ, UPT ;  /* 0x000000ff0600728c */ /* 0x002fe4000bf45070 */
[----:B------:R-:W-:Y:S02]  /*4d50*/  ULEA UR6, UR37, UR8, 0x18 ;  /* 0x0000000825067291 */ /* 0x000fe4000f8ec0ff */
[----:B------:R-:W-:Y:S02]  /*4d60*/  UISETP.NE.AND.EX UP2, UPT, UR7, URZ, UPT, UP2 ;  /* 0x000000ff0700728c */ /* 0x000fe4000bf45320 */
[----:B------:R-:W-:Y:S01]  /*4d70*/  UIADD3 UR7, UPT, UPT, UR6, 0x220, URZ ;  /* 0x0000022006077890 */ /* 0x000fe2000fffe0ff */
[----:B------:R-:W1:Y:S01]  /*4d80*/  LDC R18, c[0x0][0xb20] ;  /* 0x0002c800ff127b82 */ /* 0x000e620000000800 */
[----:B----4-:R-:W-:Y:S01]  /*4d90*/  UISETP.NE.U32.AND UP3, UPT, UR4, URZ, UPT ;  /* 0x000000ff0400728c */ /* 0x010fe2000bf65070 */
[----:B--2---:R-:W-:Y:S01]  /*4da0*/  ISETP.NE.AND P1, PT, R0, 0x1, PT ;  /* 0x000000010000780c */ /* 0x004fe20003f25270 */
[----:B------:R-:W-:-:S02]  /*4db0*/  UPRMT UR37, UR37, 0x654, UR7 ;  /* 0x0000065425257896 */ /* 0x000fc40008000007 */
[----:B------:R-:W-:-:S03]  /*4dc0*/  UISETP.NE.AND.EX UP3, UPT, UR5, URZ, UPT, UP3 ;  /* 0x000000ff0500728c */ /* 0x000fc6000bf65330 */
[----:B------:R-:W2:Y:S08]  /*4dd0*/  LDC.64 R32, c[0x0][0x348] ;  /* 0x0000d200ff207b82 */ /* 0x000eb00000000a00 */
[----:B------:R-:W4:Y:S08]  /*4de0*/  LDC.64 R16, c[0x0][0xb10] ;  /* 0x0002c400ff107b82 */ /* 0x000f300000000a00 */
[----:B------:R-:W1:Y:S08]  /*4df0*/  LDC.64 R6, c[0x0][0xb18] ;  /* 0x0002c600ff067b82 */ /* 0x000e700000000a00 */
[----:B------:R-:W1:Y:S08]  /*4e00*/  LDC.64 R4, c[0x0][0xb28] ;  /* 0x0002ca00ff047b82 */ /* 0x000e700000000a00 */
[----:B---3--:R-:W1:Y:S02]  /*4e10*/  LDC R24, c[0x0][0x374] ;  /* 0x0000dd00ff187b82 */ /* 0x008e640000000800 */
.L_x_106:
[C---:B------:R-:W-:Y:S02]  /*4e20*/  LEA R0, R29.reuse, UR6, 0x3 ;  /* 0x000000061d007c11 */ /* 0x040fe4000f8e18ff */
[----:B------:R-:W-:Y:S02]  /*4e30*/  SHF.L.U32 R3, R28, 0x1f, RZ ;  /* 0x0000001f1c037819 */ /* 0x000fe400000006ff */
[----:B------:R-:W-:Y:S02]  /*4e40*/  LEA R20, R29, UR6, 0x4 ;  /* 0x000000061d147c11 */ /* 0x000fe4000f8e20ff */
[----:B---3--:R-:W3:Y:S02]  /*4e50*/  SYNCS.PHASECHK.TRANS64.TRYWAIT P0, [R0+URZ+0x240], R3 ;  /* 0x00024003000075a7 */ /* 0x008ee400080011ff */
[----:B---3--:R-:W-:Y:S05]  /*4e60*/  @!P0 BRA `(.L_x_99) ;  /* 0x0000004000008947 */ /* 0x008fea0003800000 */
.L_x_213:
[----:B------:R-:W-:Y:S01]  /*4e70*/  ISETP.GE.AND P0, PT, R72, 0x1, PT ;  /* 0x000000014800780c */ /* 0x000fe20003f06270 */
[----:B------:R-:W1:Y:S01]  /*4e80*/  LDS.128 R20, [R20+0x2d0] ;  /* 0x0002d00014147984 */ /* 0x000e620000000c00 */
[----:B------:R-:W-:Y:S01]  /*4e90*/  ISETP.NE.U32.AND P4, PT, RZ, UR4, PT ;  /* 0x00000004ff007c0c */ /* 0x000fe2000bf85070 */
[----:B---3--:R-:W-:Y:S01]  /*4ea0*/  VIADD R0, R0, 0x250 ;  /* 0x0000025000007836 */ /* 0x008fe20000000000 */
[----:B------:R-:W-:Y:S02]  /*4eb0*/  SHF.L.U32 R26, R30, 0x1f, RZ ;  /* 0x0000001f1e1a7819 */ /* 0x000fe400000006ff */
[----:B------:R-:W-:Y:S02]  /*4ec0*/  ISETP.NE.AND.EX P4, PT, RZ, UR5, PT, P4 ;  /* 0x00000005ff007c0c */ /* 0x000fe4000bf85340 */
[----:B------:R-:W-:Y:S01]  /*4ed0*/  PRMT R0, RZ, 0x654, R0 ;  /* 0x00000654ff007816 */ /* 0x000fe20000000000 */
[----:B------:R-:W-:Y:S01]  /*4ee0*/  @!PT LDS RZ, [RZ] ;  /* 0x00000000fffff984 */ /* 0x000fe20000000800 */
[----:B------:R-:W-:Y:S01]  /*4ef0*/  @!PT LDS RZ, [RZ] ;  /* 0x00000000fffff984 */ /* 0x000fe20000000800 */
[----:B------:R-:W-:Y:S01]  /*4f00*/  @!PT LDS RZ, [RZ] ;  /* 0x00000000fffff984 */ /* 0x000fe20000000800 */
[----:B------:R-:W-:Y:S01]  /*4f10*/  @!PT LDS RZ, [RZ] ;  /* 0x00000000fffff984 */ /* 0x000fe20000000800 */
[----:B------:R3:W-:Y:S06]  /*4f20*/  MEMBAR.ALL.CTA ;  /* 0x0000000000007992 */ /* 0x0007ec0000008000 */
[----:B---3--:R-:W3:Y:S02]  /*4f30*/  FENCE.VIEW.ASYNC.S ;  /* 0x00000000000073c6 */ /* 0x008ee40000000000 */
[----:B---3--:R3:W-:Y:S01]  /*4f40*/  SYNCS.ARRIVE.TRANS64.RED.A1T0 RZ, [R0+URZ], RZ ;  /* 0x000000ff00ff79a7 */ /* 0x0087e200081004ff */
[----:B-1----:R-:W-:Y:S11]  /*4f50*/  LOP3.LUT P3, RZ, R22, 0x1, RZ, 0xc0, !PT ;  /* 0x0000000116ff7812 */ /* 0x002ff6000786c0ff */
[----:B------:R-:W-:Y:S02]  /*4f60*/  @!UPT UIADD3 URZ, UPT, UPT, URZ, URZ, URZ ;  /* 0x000000fffffff290 */ /* 0x000fe4000fffe0ff */
[----:B------:R-:W-:Y:S02]  /*4f70*/  @P3 MOV R13, R20 ;  /* 0x00000014000d3202 */ /* 0x000fe40000000f00 */
[----:B------:R-:W-:Y:S01]  /*4f80*/  @P3 LOP3.LUT R8, R21, 0xffff, RZ, 0xc0, !PT ;  /* 0x0000ffff15083812 */ /* 0x000fe200078ec0ff */
[----:B---3--:R-:W-:Y:S06]  /*4f90*/  @!P0 BRA `(.L_x_100) ;  /* 0x0000000000a48947 */ /* 0x008fec0003800000 */
[----:B------:R-:W-:Y:S01]  /*4fa0*/  IMAD.HI.U32 R31, R24, R7, RZ ;  /* 0x00000007181f7227 */ /* 0x000fe200078e00ff */
[----:B------:R-:W-:Y:S02]  /*4fb0*/  ISETP.NE.AND P0, PT, R6, 0x1, PT ;  /* 0x000000010600780c */ /* 0x000fe40003f05270 */
[----:B------:R-:W-:Y:S01]  /*4fc0*/  ISETP.NE.AND P2, PT, R72, 0x1, PT ;  /* 0x000000014800780c */ /* 0x000fe20003f45270 */
[----:B----4-:R-:W-:Y:S01]  /*4fd0*/  IMAD.HI.U32 R34, R19, R16, RZ ;  /* 0x0000001013227227 */ /* 0x010fe200078e00ff */
[----:B------:R-:W-:Y:S02]  /*4fe0*/  SHF.R.U32.HI R31, RZ, R18, R31 ;  /* 0x00000012ff1f7219 */ /* 0x000fe4000001161f */
[----:B------:R-:W-:Y:S01]  /*4ff0*/  ISETP.NE.AND P5, PT, R2, 0x1, PT ;  /* 0x000000010200780c */ /* 0x000fe20003fa5270 */
[----:B------:R-:W-:Y:S01]  /*5000*/  IMAD.HI.U32 R36, R13, R16, RZ ;  /* 0x000000100d247227 */ /* 0x000fe200078e00ff */
[----:B------:R-:W-:Y:S02]  /*5010*/  SHF.R.U32.HI R34, RZ, R17, R34 ;  /* 0x00000011ff227219 */ /* 0x000fe40000011622 */
[----:B------:R-:W-:Y:S01]  /*5020*/  SEL R3, R24, R31, !P0 ;  /* 0x0000001f18037207 */ /* 0x000fe20004000000 */
[C---:B------:R-:W-:Y:S01]  /*5030*/  IMAD.HI.U32 R31, R8.reuse, R7, RZ ;  /* 0x00000007081f7227 */ /* 0x040fe200078e00ff */
[----:B------:R-:W-:Y:S02]  /*5040*/  SEL R11, R19, R34, !P5 ;  /* 0x00000022130b7207 */ /* 0x000fe40006800000 */
[----:B------:R-:W-:Y:S01]  /*5050*/  SHF.R.U32.HI R36, RZ, R17, R36 ;  /* 0x00000011ff247219 */ /* 0x000fe20000011624 */
[----:B------:R-:W-:Y:S01]  /*5060*/  IMAD.HI.U32 R38, R3, R4, RZ ;  /* 0x0000000403267227 */ /* 0x000fe200078e00ff */
[----:B------:R-:W-:Y:S03]  /*5070*/  SHF.R.U32.HI R31, RZ, R18, R31 ;  /* 0x00000012ff1f7219 */ /* 0x000fe6000001161f */
[----:B------:R-:W-:Y:S01]  /*5080*/  IMAD.HI.U32 R34, R11, R4, RZ ;  /* 0x000000040b227227 */ /* 0x000fe200078e00ff */
[----:B------:R-:W-:Y:S02]  /*5090*/  @P2 SHF.R.U32.HI R3, RZ, R5, R38 ;  /* 0x00000005ff032219 */ /* 0x000fe40000011626 */
[----:B------:R-:W-:Y:S02]  /*50a0*/  SEL R9, R8, R31, !P0 ;  /* 0x0000001f08097207 */ /* 0x000fe40004000000 */
[----:B------:R-:W-:Y:S01]  /*50b0*/  @P2 SHF.R.U32.HI R11, RZ, R5, R34 ;  /* 0x00000005ff0b2219 */ /* 0x000fe20000011622 */
[C---:B------:R-:W-:Y:S01]  /*50c0*/  IMAD R10, R72.reuse, R3, RZ ;  /* 0x00000003480a7224 */ /* 0x040fe200078e02ff */
[----:B------:R-:W-:Y:S01]  /*50d0*/  SEL R3, R13, R36, !P5 ;  /* 0x000000240d037207 */ /* 0x000fe20006800000 */
[C---:B------:R-:W-:Y:S03]  /*50e0*/  IMAD.HI.U32 R14, R9.reuse, R4, RZ ;  /* 0x00000004090e7227 */ /* 0x040fe600078e00ff */
[----:B------:R-:W-:Y:S01]  /*50f0*/  ISETP.GE.AND P0, PT, R9, R10, PT ;  /* 0x0000000a0900720c */ /* 0x000fe20003f06270 */
[C---:B------:R-:W-:Y:S01]  /*5100*/  IMAD R12, R72.reuse, R11, RZ ;  /* 0x0000000b480c7224 */ /* 0x040fe200078e02ff */
[-C--:B------:R-:W-:Y:S04]  /*5110*/  SHF.R.U32.HI R14, RZ, R5.reuse, R14 ;  /* 0x00000005ff0e7219 */ /* 0x080fe8000001160e */
[----:B------:R-:W-:Y:S02]  /*5120*/  ISETP.GE.OR P0, PT, R3, R12, P0 ;  /* 0x0000000c0300720c */ /* 0x000fe40000706670 */
[----:B------:R-:W-:Y:S05]  /*5130*/  SEL R15, R9, R14, !P2 ;  /* 0x0000000e090f7207 */ /* 0x000fea0005000000 */
[----:B------:R-:W-:Y:S04]  /*5140*/  IMAD.MOV R14, RZ, RZ, -R15 ;  /* 0x000000ffff0e7224 */ /* 0x000fe800078e0a0f */
[----:B------:R-:W-:Y:S02]  /*5150*/  IMAD R14, R72, R14, R9 ;  /* 0x0000000e480e7224 */ /* 0x000fe400078e0209 */
[C---:B------:R-:W-:Y:S05]  /*5160*/  @!P0 IMAD.HI.U32 R10, R3.reuse, R4, RZ ;  /* 0x00000004030a8227 */ /* 0x040fea00078e00ff */
[----:B------:R-:W-:Y:S04]  /*5170*/  @!P0 SHF.R.U32.HI R10, RZ, R5, R10 ;  /* 0x00000005ff0a8219 */ /* 0x000fe8000001160a */
[----:B------:R-:W-:Y:S01]  /*5180*/  @!P0 SEL R0, R3, R10, !P2 ;  /* 0x0000000a03008207 */ /* 0x000fe20005000000 */
[----:B------:R-:W-:Y:S03]  /*5190*/  IMAD.MOV R10, RZ, RZ, -R3 ;  /* 0x000000ffff0a7224 */ /* 0x000fe600078e0a03 */
[----:B------:R-:W-:Y:S01]  /*51a0*/  @!P0 IADD3 R15, PT, PT, R15, -R0, RZ ;  /* 0x800000000f0f8210 */ /* 0x000fe20007ffe0ff */
[----:B------:R-:W-:Y:S01]  /*51b0*/  @!P0 IMAD R0, R11, R14, R0 ;  /* 0x0000000e0b008224 */ /* 0x000fe200078e0200 */
[----:B------:R-:W-:Y:S01]  /*51c0*/  IADD3 R11, PT, PT, -R9, RZ, RZ ;  /* 0x000000ff090b7210 */ /* 0x000fe20007ffe1ff */
[----:B------:R-:W-:Y:S02]  /*51d0*/  IMAD R13, R2, R10, R13 ;  /* 0x0000000a020d7224 */ /* 0x000fe400078e020d */
[----:B------:R-:W-:Y:S02]  /*51e0*/  @!P0 IMAD R9, R15, R72, R3 ;  /* 0x000000480f098224 */ /* 0x000fe400078e0203 */
[----:B------:R-:W-:Y:S02]  /*51f0*/  @!P0 IMAD.MOV.U32 R3, RZ, RZ, R0 ;  /* 0x000000ffff038224 */ /* 0x000fe400078e0000 */
[----:B------:R-:W-:Y:S02]  /*5200*/  IMAD R8, R6, R11, R8 ;  /* 0x0000000b06087224 */ /* 0x000fe400078e0208 */
[----:B------:R-:W-:Y:S02]  /*5210*/  IMAD R13, R3, R2, R13 ;  /* 0x00000002030d7224 */ /* 0x000fe400078e020d */
[----:B------:R-:W-:Y:S02]  /*5220*/  IMAD R8, R9, R6, R8 ;  /* 0x0000000609087224 */ /* 0x000fe400078e0208 */
.L_x_100:
[----:B------:R-:W-:Y:S05]  /*5230*/  BRA.U UP1, `(.L_x_101) ;  /* 0x0000000101107547 */ /* 0x000fea000b800000 */
[----:B------:R-:W-:Y:S04]  /*5240*/  MOV R0, UR13 ;  /* 0x0000000d00007c02 */ /* 0x000fe80008000f00 */
[----:B------:R-:W-:Y:S04]  /*5250*/  SHF.L.U32 R3, R0, 0x1f, RZ ;  /* 0x0000001f00037819 */ /* 0x000fe800000006ff */
[----:B------:R-:W1:Y:S02]  /*5260*/  SYNCS.PHASECHK.TRANS64.TRYWAIT P0, [UR6+0x238], R3 ;  /* 0x00023803ff0075a7 */ /* 0x000e640008001106 */
[----:B-1----:R-:W-:Y:S05]  /*5270*/  @!P0 BRA `(.L_x_102) ;  /* 0x0000003c00108947 */ /* 0x002fea0003800000 */
.L_x_101:
[----:B------:R-:W-:Y:S05]  /*5280*/  BRA.U !UP3, `(.L_x_103) ;  /* 0x000000010b347547 */ /* 0x000fea000b800000 */
[----:B------:R-:W-:Y:S01]  /*5290*/  UPLOP3.LUT UP0, UPT, UPT, UPT, UP2, 0x80, 0x8 ;  /* 0x000000000008789c */ /* 0x000fe20003f0f020 */
[----:B-1----:R-:W-:Y:S02]  /*52a0*/  HFMA2 R0, -RZ, RZ, 0, 5.9604644775390625e-08 ;  /* 0x00000001ff007431 */ /* 0x002fe400000001ff */
[----:B------:R-:W-:Y:S03]  /*52b0*/  IMAD.MOV.U32 R164, RZ, RZ, 0x1 ;  /* 0x00000001ffa47424 */ /* 0x000fe600078e00ff */
[----:B------:R-:W-:Y:S05]  /*52c0*/  PLOP3.LUT P0, PT, PT, PT, UP0, 0x80, 0x8 ;  /* 0x000000000008781c */ /* 0x000fea0003f0f008 */
[----:B------:R-:W1:Y:S01]  /*52d0*/  @UP0 LDCU.64 UR8, c[0x0][0x888] ;  /* 0x00011100ff0807ac */ /* 0x000e620008000a00 */
[----:B------:R-:W-:Y:S07]  /*52e0*/  @UP0 UIMAD UR7, UR36, UR4, URZ ;  /* 0x00000004240702a4 */ /* 0x000fee000f8e02ff */
[----:B------:R-:W-:Y:S01]  /*52f0*/  @!P0 PRMT R164, R0, 0x7610, R164 ;  /* 0x0000761000a48816 */ /* 0x000fe200000000a4 */
[----:B-1----:R-:W-:Y:S03]  /*5300*/  @UP0 UIMAD.WIDE UR8, UR7, 0x4, UR8 ;  /* 0x00000004070808a5 */ /* 0x002fe6000f8e0208 */
[----:B------:R-:W1:Y:S03]  /*5310*/  @!UP0 LDCU UR7, c[0x0][0x880] ;  /* 0x00011000ff0787ac */ /* 0x000e660008000800 */
[----:B------:R-:W-:Y:S01]  /*5320*/  IMAD.U32 R10, RZ, RZ, UR8 ;  /* 0x00000008ff0a7e24 */ /* 0x000fe2000f8e00ff */
[----:B------:R-:W-:Y:S05]  /*5330*/  MOV R11, UR9 ;  /* 0x00000009000b7c02 */ /* 0x000fea0008000f00 */
[----:B-----5:R3:W5:Y:S02]  /*5340*/  @P0 LDG.E R81, desc[UR40][R10.64] ;  /* 0x000000280a510981 */ /* 0x020764000c1e1900 */
[----:B-1-3--:R-:W-:Y:S07]  /*5350*/  @!P0 IMAD.U32 R81, RZ, RZ, UR7 ;  /* 0x00000007ff518e24 */ /* 0x00afee000f8e00ff */
.L_x_103:
[----:B-----5:R-:W-:Y:S01]  /*5360*/  @!P4 FSETP.EQ.AND P5, PT, R81, RZ, PT ;  /* 0x000000ff5100c20b */ /* 0x020fe20003fa2000 */
[----:B------:R-:W-:Y:S01]  /*5370*/  @!UPT UIADD3 URZ, UPT, UPT, URZ, URZ, URZ ;  /* 0x000000fffffff290 */ /* 0x000fe2000fffe0ff */
[----:B------:R-:W-:Y:S11]  /*5380*/  @!P4 BRA `(.L_x_104) ;  /* 0x000000000014c947 */ /* 0x000ff60003800000 */
[----:B------:R-:W-:Y:S02]  /*5390*/  LOP3.LUT P0, RZ, R164, 0xff, RZ, 0xc0, !PT ;  /* 0x000000ffa4ff7812 */ /* 0x000fe4000780c0ff */
[----:B------:R-:W-:Y:S04]  /*53a0*/  PLOP3.LUT P5, PT, PT, PT, UP0, 0x80, 0x8 ;  /* 0x000000000008781c */ /* 0x000fe80003faf008 */
[----:B------:R-:W-:Y:S07]  /*53b0*/  PLOP3.LUT P5, PT, P5, PT, PT, 0x8, 0x80 ;  /* 0x000000000080781c */ /* 0x000fee0002fae170 */
[----:B------:R-:W-:Y:S11]  /*53c0*/  @P0 FSETP.EQ.AND P5, PT, R81, RZ, PT ;  /* 0x000000ff5100020b */ /* 0x000ff60003fa2000 */
[----:B------:R-:W-:Y:S02]  /*53d0*/  @!UPT UIADD3 URZ, UPT, UPT, URZ, URZ, URZ ;  /* 0x000000fffffff290 */ /* 0x000fe4000fffe0ff */
.L_x_104:
[----:B------:R-:W3:Y:S01]  /*53e0*/  SYNCS.PHASECHK.TRANS64.TRYWAIT P4, [UR6+0x228], R26 ;  /* 0x0002281aff0075a7 */ /* 0x000ee20008081106 */
[----:B------:R-:W-:Y:S01]  /*53f0*/  @P3 SHF.R.U32.HI R27, RZ, 0x10, R21 ;  /* 0x00000010ff1b3819 */ /* 0x000fe20000011615 */
[----:B------:R-:W-:Y:S01]  /*5400*/  VIADD R29, R29, 0x1 ;  /* 0x000000011d1d7836 */ /* 0x000fe20000000000 */
[----:B------:R-:W5:Y:S08]  /*5410*/  LDC.64 R14, c[0x0][0xb10] ;  /* 0x0002c400ff0e7b82 */ /* 0x000f700000000a00 */
[----:B------:R-:W2:Y:S08]  /*5420*/  LDC.64 R10, c[0x0][0xb18] ;  /* 0x0002c600ff0a7b82 */ /* 0x000eb00000000a00 */
[----:B-1----:R-:W1:Y:S08]  /*5430*/  @!P1 LDC R0, c[0x0][0xb20] ;  /* 0x0002c800ff009b82 */ /* 0x002e700000000800 */
[----:B------:R-:W4:Y:S01]  /*5440*/  @!P1 LDC R3, c[0x0][0xb0c] ;  /* 0x0002c300ff039b82 */ /* 0x000f220000000800 */
[----:B-----5:R-:W-:Y:S05]  /*5450*/  @!P1 IMAD.HI.U32 R14, R13, R14, RZ ;  /* 0x0000000e0d0e9227 */ /* 0x020fea00078e00ff */
[----:B------:R-:W-:Y:S01]  /*5460*/  @!P1 SHF.R.U32.HI R14, RZ, R15, R14 ;  /* 0x0000000fff0e9219 */ /* 0x000fe2000001160e */
[----:B--2---:R-:W-:Y:S01]  /*5470*/  @!P1 IMAD.HI.U32 R11, R8, R11, RZ ;  /* 0x0000000b080b9227 */ /* 0x004fe200078e00ff */
[----:B------:R-:W-:Y:S04]  /*5480*/  @!P1 ISETP.NE.AND P0, PT, R10, 0x1, PT ;  /* 0x000000010a00980c */ /* 0x000fe80003f05270 */
[----:B-1----:R-:W-:Y:S02]  /*5490*/  @!P1 SHF.R.U32.HI R9, RZ, R0, R11 ;  /* 0x00000000ff099219 */ /* 0x002fe4000001160b */
[----:B----4-:R-:W-:Y:S02]  /*54a0*/  @!P1 ISETP.NE.AND P2, PT, R3, 0x1, PT ;  /* 0x000000010300980c */ /* 0x010fe40003f45270 */
[----:B------:R-:W-:Y:S02]  /*54b0*/  @!P1 SEL R9, R8, R9, !P0 ;  /* 0x0000000908099207 */ /* 0x000fe40004000000 */
[----:B------:R-:W-:Y:S02]  /*54c0*/  ELECT P0, URZ, PT ;  /* 0x0000000000ff782f */ /* 0x000fe40003800000 */
[----:B------:R-:W-:Y:S05]  /*54d0*/  @!P1 SEL R14, R13, R14, !P2 ;  /* 0x0000000e0d0e9207 */ /* 0x000fea0005000000 */
[----:B------:R-:W-:Y:S02]  /*54e0*/  @!P1 IMAD.IADD R0, R9, 0x1, -R14 ;  /* 0x0000000109009824 */ /* 0x000fe400078e0a0e */
[----:B------:R-:W-:Y:S02]  /*54f0*/  @!P1 IMAD.IADD R9, R14, 0x1, -R9 ;  /* 0x000000010e099824 */ /* 0x000fe400078e0a09 */
[----:B------:R-:W-:Y:S02]  /*5500*/  @!P1 IMAD R13, R0, R3, R13 ;  /* 0x00000003000d9224 */ /* 0x000fe400078e020d */
[----:B------:R-:W-:Y:S01]  /*5510*/  @!P1 IMAD R8, R9, R10, R8 ;  /* 0x0000000a09089224 */ /* 0x000fe200078e0208 */
[----:B---3--:R-:W-:Y:S06]  /*5520*/  @!P4 BRA `(.L_x_105) ;  /* 0x00000038007cc947 */ /* 0x008fec0003800000 */
.L_x_216:
[----:B------:R-:W-:Y:S01]  /*5530*/  PLOP3.LUT P5, PT, P5, P0, PT, 0xf2, 0x2f ;  /* 0x00000000002f781c */ /* 0x000fe20002fa1e72 */
[----:B------:R-:W-:Y:S01]  /*5540*/  UMOV UR14, 0x0 ;  /* 0x00000000000e7882 */ /* 0x000fe20000000000 */
[----:B------:R-:W-:Y:S01]  /*5550*/  LOP3.LUT R30, R30, 0x1, RZ, 0x3c, !PT ;  /* 0x000000011e1e7812 */ /* 0x000fe200078e3cff */
[----:B------:R-:W-:Y:S01]  /*5560*/  UMOV UR15, 0x10000000 ;  /* 0x10000000000f7882 */ /* 0x000fe20000000000 */
[----:B------:R-:W-:Y:S01]  /*5570*/  UMOV UR12, UR36 ;  /* 0x00000024000c7c82 */ /* 0x000fe20008000000 */
[----:B------:R-:W-:Y:S08]  /*5580*/  @P3 R2UR UR36, R27 ;  /* 0x000000001b2432ca */ /* 0x000ff000000e0000 */
[----:B-1----:R-:W-:Y:S01]  /*5590*/  @!P5 IADD3 R3, P0, PT, R32, 0x580, RZ ;  /* 0x000005802003d810 */ /* 0x002fe20007f1e0ff */
[----:B------:R-:W-:Y:S01]  /*55a0*/  @!P5 IMAD.SHL.U32 R155, R155, 0x40, RZ ;  /* 0x000000409b9bd824 */ /* 0x000fe200078e00ff */
[----:B------:R-:W-:Y:S01]  /*55b0*/  VOTEU.ALL UP1, P5 ;  /* 0x0000000000ff7886 */ /* 0x000fe20002820000 */
[----:B------:R-:W-:Y:S01]  /*55c0*/  @!P5 IMAD.SHL.U32 R165, R165, 0x80, RZ ;  /* 0x00000080a5a5d824 */ /* 0x000fe200078e00ff */
[----:B------:R-:W-:Y:S01]  /*55d0*/  @!P5 R2UR UR8, R3 ;  /* 0x000000000308d2ca */ /* 0x000fe200000e0000 */
[----:B------:R-:W-:Y:S01]  /*55e0*/  @!P5 IMAD.X R0, RZ, RZ, R33, P0 ;  /* 0x000000ffff00d224 */ /* 0x000fe200000e0621 */
[----:B------:R-:W-:Y:S01]  /*55f0*/  @!P5 R2UR UR10, R155 ;  /* 0x000000009b0ad2ca */ /* 0x000fe200000e0000 */
[----:B------:R-:W-:Y:S01]  /*5600*/  @!UP1 UIADD3 UR9, UPT, UPT, UR6, 0x220, URZ ;  /* 0x0000022006099890 */ /* 0x000fe2000fffe0ff */
[----:B------:R-:W-:Y:S01]  /*5610*/  @!P5 R2UR UR11, R165 ;  /* 0x00000000a50bd2ca */ /* 0x000fe200000e0000 */
[----:B------:R-:W-:Y:S01]  /*5620*/  IMAD.IADD R155, R8, 0x1, R143 ;  /* 0x00000001089b7824 */ /* 0x000fe200078e028f */
[----:B------:R-:W-:Y:S01]  /*5630*/  @!P5 R2UR UR7, R0 ;  /* 0x000000000007d2ca */ /* 0x000fe200000e0000 */
[----:B------:R-:W-:Y:S01]  /*5640*/  IMAD.IADD R165, R13, 0x1, R154 ;  /* 0x000000010da57824 */ /* 0x000fe200078e029a */
[C---:B------:R-:W-:Y:S04]  /*5650*/  ISETP.NE.AND P0, PT, R29.reuse, 0x2, PT ;  /* 0x000000021d00780c */ /* 0x040fe80003f05270 */
[----:B------:R-:W-:Y:S01]  /*5660*/  SEL R3, RZ, 0x1, P0 ;  /* 0x00000001ff037807 */ /* 0x000fe20000000000 */
[----:B------:R-:W-:Y:S01]  /*5670*/  IMAD.U32 R10, RZ, RZ, UR8 ;  /* 0x00000008ff0a7e24 */ /* 0x000fe2000f8e00ff */
[----:B------:R-:W-:Y:S01]  /*5680*/  @!UP1 UIADD3 UR8, UPT, UPT, UR6, 0x400, URZ ;  /* 0x0000040006089890 */ /* 0x000fe2000fffe0ff */
[----:B------:R-:W-:Y:S01]  /*5690*/  SEL R29, R29, RZ, P0 ;  /* 0x000000ff1d1d7207 */ /* 0x000fe20000000000 */
[----:B------:R-:W-:Y:S01]  /*56a0*/  VOTEU.ALL UP1, P5 ;  /* 0x0000000000ff7886 */ /* 0x000fe20002820000 */
[----:B------:R-:W-:Y:S02]  /*56b0*/  LOP3.LUT R28, R28, R3, RZ, 0x3c, !PT ;  /* 0x000000031c1c7212 */ /* 0x000fe400078e3cff */
[----:B------:R-:W-:Y:S01]  /*56c0*/  IMAD.U32 R11, RZ, RZ, UR7 ;  /* 0x00000007ff0b7e24 */ /* 0x000fe2000f8e00ff */
[----:B------:R-:W-:Y:S04]  /*56d0*/  @!P5 R2UR UR16, R10 ;  /* 0x000000000a10d2ca */ /* 0x000fe800000e0000 */
[----:B------:R-:W-:Y:S11]  /*56e0*/  @!P5 R2UR UR17, R11 ;  /* 0x000000000b11d2ca */ /* 0x000ff600000e0000 */
[----:B------:R-:W-:Y:S02]  /*56f0*/  @!UPT UIADD3 URZ, UPT, UPT, URZ, URZ, URZ ;  /* 0x000000fffffff290 */ /* 0x000fe4000fffe0ff */
[----:B------:R3:W-:Y:S01]  /*5700*/  @!UP1 UTMALDG.3D [UR8], [UR16], desc[UR14] ;  /* 0x00000e08100095b4 */ /* 0x0007e20008011000 */
[----:B------:R3:W-:Y:S01]  /*5710*/  @!P5 SYNCS.ARRIVE.TRANS64.RED.A0TR RZ, [UR6+0x220], R25 ;  /* 0x00022019ffffd9a7 */ /* 0x0007e20008300406 */
[----:B------:R-:W-:Y:S01]  /*5720*/  UPLOP3.LUT UP1, UPT, UPT, UPT, UPT, 0x80, 0x8 ;  /* 0x000000000008789c */ /* 0x000fe20003f2f070 */
[----:B------:R-:W-:Y:S01]  /*5730*/  SYNCS.ARRIVE.TRANS64.RED.A1T0 RZ, [UR37], RZ ;  /* 0x000000ffffff79a7 */ /* 0x000fe20008100425 */
[----:B------:R-:W-:Y:S09]  /*5740*/  @P3 BRA `(.L_x_106) ;  /* 0xfffffff400b43947 */ /* 0x000ff2000383ffff */
[----:B------:R-:W-:Y:S07]  /*5750*/  MOV R0, UR6 ;  /* 0x0000000600007c02 */ /* 0x000fee0008000f00 */
.L_x_107:
[----:B-1----:R-:W-:-:S04]  /*5760*/  SHF.L.U32 R3, R30, 0x1f, RZ ;  /* 0x0000001f1e037819 */ /* 0x002fc800000006ff */
[----:B------:R1:W2:Y:S03]  /*5770*/  SYNCS.PHASECHK.TRANS64.TRYWAIT P0, [R0+URZ+0x228], R3 ;  /* 0x00022803000075a7 */ /* 0x0002a600080011ff */
[----:B--2---:R-:W-:Y:S05]  /*5780*/  @!P0 NANOSLEEP.SYNCS 0x989680 ;  /* 0x009896800000895d */ /* 0x004fea0003900000 */
[----:B------:R-:W2:Y:S02]  /*5790*/  @!P0 SYNCS.PHASECHK.TRANS64 P0, [R0+URZ+0x228], R3 ;  /* 0x00022803000085a7 */ /* 0x000ea400080010ff */
[----:B--23--:R-:W-:Y:S05]  /*57a0*/  @P0 EXIT ;  /* 0x000000000000094d */ /* 0x00cfea0003800000 */
[----:B------:R-:W-:Y:S05]  /*57b0*/  BRA `(.L_x_107) ;  /* 0xfffffffc00e87947 */ /* 0x000fea000383ffff */
.L_x_98:
[----:B------:R-:W-:-:S06]  /*57c0*/  UISETP.GE.AND UP1, UPT, UR8, 0x4, UPT ;  /* 0x000000040800788c */ /* 0x000fcc000bf26270 */
[----:B------:R-:W-:-:S13]  /*57d0*/  PLOP3.LUT P0, PT, PT, PT, UP1, 0x80, 0x8 ;  /* 0x000000000008781c */ /* 0x000fda0003f0f018 */
[----:B------:R-:W-:Y:S05]  /*57e0*/  @!P0 EXIT ;  /* 0x000000000000894d */ /* 0x000fea0003800000 */
[----:B------:R-:W-:Y:S01]  /*57f0*/  BAR.SYNC.DEFER_BLOCKING 0x6, 0xa0 ;  /* 0x0182800000007b1d */ /* 0x000fe20000010000 */
[C---:B------:R-:W-:Y:S02]  /*5800*/  IMAD.SHL.U32 R3, R166.reuse, 0x40, RZ ;  /* 0x00000040a6037824 */ /* 0x040fe400078e00ff */
[----:B------:R-:W-:Y:S02]  /*5810*/  HFMA2 R76, -RZ, RZ, 0, 0 ;  /* 0x00000000ff4c7431 */ /* 0x000fe400000001ff */
[C---:B------:R-:W-:Y:S01]  /*5820*/  IMAD.SHL.U32 R168, R166.reuse, 0x8, RZ ;  /* 0x00000008a6a87824 */ /* 0x040fe200078e00ff */
[----:B------:R-:W-:Y:S01]  /*5830*/  CS2R R174, SRZ ;  /* 0x0000000000ae7805 */ /* 0x000fe2000001ff00 */
[----:B------:R-:W-:Y:S01]  /*5840*/  IMAD.U32 R79, R166, 0x10000, RZ ;  /* 0x00010000a64f7824 */ /* 0x000fe200078e00ff */
[----:B------:R-:W-:Y:S01]  /*5850*/  UMOV UR43, 0x400 ;  /* 0x00000400002b7882 */ /* 0x000fe20000000000 */
[----:B------:R-:W-:Y:S01]  /*5860*/  LOP3.LUT R5, R3, 0x180, RZ, 0xc0, !PT ;  /* 0x0000018003057812 */ /* 0x000fe200078ec0ff */
[----:B------:R-:W-:Y:S01]  /*5870*/  ULEA UR43, UR37, UR43, 0x18 ;  /* 0x0000002b252b7291 */ /* 0x000fe2000f8ec0ff */
[----:B------:R-:W1:Y:S01]  /*5880*/  LDC R167, c[0x0][0x370] ;  /* 0x0000dc00ffa77b82 */ /* 0x000e620000000800 */
[----:B------:R-:W-:Y:S01]  /*5890*/  LOP3.LUT R79, R79, 0x600000, RZ, 0xc0, !PT ;  /* 0x006000004f4f7812 */ /* 0x000fe200078ec0ff */
[----:B------:R-:W-:Y:S01]  /*58a0*/  IMAD.MOV.U32 R181, RZ, RZ, RZ ;  /* 0x000000ffffb57224 */ /* 0x000fe200078e00ff */
[----:B------:R-:W-:Y:S01]  /*58b0*/  LOP3.LUT R168, R5, 0x30, R168, 0xf8, !PT ;  /* 0x0000003005a87812 */ /* 0x000fe200078ef8a8 */
[----:B------:R-:W-:Y:S01]  /*58c0*/  UIADD3 UR4, UPT, UPT, UR43, 0x2400, URZ ;  /* 0x000024002b047890 */ /* 0x000fe2000fffe0ff */
[----:B------:R-:W-:Y:S01]  /*58d0*/  IMAD.MOV.U32 R173, RZ, RZ, RZ ;  /* 0x000000ffffad7224 */ /* 0x000fe200078e00ff */
[----:B------:R-:W2:Y:S01]  /*58e0*/  LDCU.64 UR46, c[0x0][0x348] ;  /* 0x00006900ff2e77ac */ /* 0x000ea20008000a00 */
[----:B------:R-:W-:Y:S01]  /*58f0*/  LOP3.LUT R168, R168, 0x1e40, R3, 0xf8, !PT ;  /* 0x00001e40a8a87812 */ /* 0x000fe200078ef803 */
[----:B------:R-:W4:Y:S01]  /*5900*/  LDC R74, c[0x0][0xb0c] ;  /* 0x0002c300ff4a7b82 */ /* 0x000f220000000800 */
[----:B------:R-:W-:Y:S01]  /*5910*/  IMAD.SHL.U32 R3, R166, 0x10, RZ ;  /* 0x00000010a6037824 */ /* 0x000fe200078e00ff */
[----:B------:R-:W-:Y:S01]  /*5920*/  MOV R179, UR4 ;  /* 0x0000000400b37c02 */ /* 0x000fe20008000f00 */
[----:B------:R-:W1:Y:S03]  /*5930*/  LDCU.64 UR38, c[0x0][0x888] ;  /* 0x00011100ff2677ac */ /* 0x000e660008000a00 */
[C---:B------:R-:W-:Y:S01]  /*5940*/  LOP3.LUT R5, R3.reuse, 0x20, RZ, 0xc0, !PT ;  /* 0x0000002003057812 */ /* 0x040fe200078ec0ff */
[----:B------:R-:W3:Y:S01]  /*5950*/  LDS R0, [UR43+0x2f0] ;  /* 0x0002f02bff007984 */ /* 0x000ee20008000800 */
[----:B------:R-:W1:Y:S01]  /*5960*/  LDC R170, c[0x0][0xb20] ;  /* 0x0002c800ffaa7b82 */ /* 0x000e620000000800 */
[----:B------:R-:W-:Y:S01]  /*5970*/  LOP3.LUT R3, R3, 0x40, RZ, 0xc0, !PT ;  /* 0x0000004003037812 */ /* 0x000fe200078ec0ff */
[----:B------:R-:W-:-:S06]  /*5980*/  UIADD3 UR42, UPT, UPT, UR43, 0x400, URZ ;  /* 0x000004002b2a7890 */ /* 0x000fcc000fffe0ff */
[----:B------:R-:W1:Y:S08]  /*5990*/  LDC R73, c[0x0][0xb30] ;  /* 0x0002cc00ff497b82 */ /* 0x000e700000000800 */
[----:B------:R-:W1:Y:S08]  /*59a0*/  LDC.64 R152, c[0x0][0xb10] ;  /* 0x0002c400ff987b82 */ /* 0x000e700000000a00 */
[----:B------:R-:W1:Y:S08]  /*59b0*/  LDC.64 R70, c[0x0][0xb18] ;  /* 0x0002c600ff467b82 */ /* 0x000e700000000a00 */
[----:B------:R-:W1:Y:S01]  /*59c0*/  LDC.64 R148, c[0x0][0x888] ;  /* 0x00022200ff947b82 */ /* 0x000e620000000a00 */
[----:B---3--:R-:W-:-:S07]  /*59d0*/  IMAD.IADD R79, R0, 0x1, R79 ;  /* 0x00000001004f7824 */ /* 0x008fce00078e024f */
[----:B------:R-:W3:Y:S01]  /*59e0*/  LDC.64 R68, c[0x0][0xb28] ;  /* 0x0002ca00ff447b82 */ /* 0x000ee20000000a00 */
[----:B------:R-:W-:-:S05]  /*59f0*/  VIADD R0, R168, UR43 ;  /* 0x0000002ba8007c36 */ /* 0x000fca0008000000 */
[--C-:B------:R-:W-:Y:S02]  /*5a00*/  IADD3 R178, PT, PT, -R5, 0x400, R0.reuse ;  /* 0x0000040005b27810 */ /* 0x100fe40007ffe100 */
[----:B------:R-:W1:Y:S01]  /*5a10*/  LDC.64 R150, c[0x0][0x890] ;  /* 0x00022400ff967b82 */ /* 0x000e620000000a00 */
[----:B------:R-:W-:Y:S02]  /*5a20*/  IADD3 R177, PT, PT, -R3, 0x400, R0 ;  /* 0x0000040003b17810 */ /* 0x000fe40007ffe100 */
[----:B------:R-:W-:-:S05]  /*5a30*/  IMAD.IADD R176, R178, 0x1, -R3 ;  /* 0x00000001b2b07824 */ /* 0x000fca00078e0a03 */
[----:B------:R-:W1:Y:S08]  /*5a40*/  LDC.64 R146, c[0x0][0x8b0] ;  /* 0x00022c00ff927b82 */ /* 0x000e700000000a00 */
[----:B------:R-:W1:Y:S08]  /*5a50*/  LDC.64 R144, c[0x0][0x8a8] ;  /* 0x00022a00ff907b82 */ /* 0x000e700000000a00 */
[----:B--2-4-:R-:W1:Y:S02]  /*5a60*/  LDC R172, c[0x0][0x374] ;  /* 0x0000dd00ffac7b82 */ /* 0x014e640000000800 */
.L_x_125:
[C---:B------:R-:W-:Y:S02]  /*5a70*/  LEA R0, R181.reuse, UR43, 0x3 ;  /* 0x0000002bb5007c11 */ /* 0x040fe4000f8e18ff */
[----:B------:R-:W-:Y:S02]  /*5a80*/  SHF.L.U32 R3, R174, 0x1f, RZ ;  /* 0x0000001fae037819 */ /* 0x000fe400000006ff */
[----:B------:R-:W-:Y:S02]  /*5a90*/  LEA R16, R181, UR43, 0x4 ;  /* 0x0000002bb5107c11 */ /* 0x000fe4000f8e20ff */
[----:B--2---:R-:W2:Y:S02]  /*5aa0*/  SYNCS.PHASECHK.TRANS64.TRYWAIT P0, [R0+URZ+0x240], R3 ;  /* 0x00024003000075a7 */ /* 0x004ea400080011ff */
[----:B-12---:R-:W-:Y:S05]  /*5ab0*/  @!P0 BRA `(.L_x_108) ;  /* 0x0000003400308947 */ /* 0x006fea0003800000 */
.L_x_217:
[----:B------:R-:W4:Y:S01]  /*5ac0*/  LDC.64 R12, c[0x0][0xb10] ;  /* 0x0002c400ff0c7b82 */ /* 0x000f220000000a00 */
[----:B------:R-:W3:Y:S01]  /*5ad0*/  LDS.128 R16, [R16+0x2d0] ;  /* 0x0002d00010107984 */ /* 0x000ee20000000c00 */
[----:B-1----:R-:W-:Y:S01]  /*5ae0*/  ISETP.NE.AND P1, PT, R73, 0x1, PT ;  /* 0x000000014900780c */ /* 0x002fe20003f25270 */
[----:B--2---:R-:W-:Y:S01]  /*5af0*/  VIADD R0, R0, 0x250 ;  /* 0x0000025000007836 */ /* 0x004fe20000000000 */
[----:B------:R-:W-:Y:S04]  /*5b00*/  ISETP.GE.AND P0, PT, R72, 0x1, PT ;  /* 0x000000014800780c */ /* 0x000fe80003f06270 */
[----:B------:R-:W1:Y:S01]  /*5b10*/  LDC.64 R10, c[0x0][0xb18] ;  /* 0x0002c600ff0a7b82 */ /* 0x000e620000000a00 */
[----:B------:R-:W-:Y:S01]  /*5b20*/  PRMT R0, RZ, 0x654, R0 ;  /* 0x00000654ff007816 */ /* 0x000fe20000000000 */
[----:B------:R-:W-:Y:S01]  /*5b30*/  @!PT LDS RZ, [RZ] ;  /* 0x00000000fffff984 */ /* 0x000fe20000000800 */
[----:B------:R-:W-:Y:S01]  /*5b40*/  @!PT LDS RZ, [RZ] ;  /* 0x00000000fffff984 */ /* 0x000fe20000000800 */
[----:B------:R-:W-:Y:S01]  /*5b50*/  @!PT LDS RZ, [RZ] ;  /* 0x00000000fffff984 */ /* 0x000fe20000000800 */
[----:B------:R-:W-:Y:S01]  /*5b60*/  @!PT LDS RZ, [RZ] ;  /* 0x00000000fffff984 */ /* 0x000fe20000000800 */
[----:B------:R2:W-:Y:S06]  /*5b70*/  MEMBAR.ALL.CTA ;  /* 0x0000000000007992 */ /* 0x0005ec0000008000 */
[----:B--2---:R-:W2:Y:S01]  /*5b80*/  FENCE.VIEW.ASYNC.S ;  /* 0x00000000000073c6 */ /* 0x004ea20000000000 */
[----:B------:R-:W1:Y:S08]  /*5b90*/  @!P1 LDC R14, c[0x0][0xb20] ;  /* 0x0002c800ff0e9b82 */ /* 0x000e700000000800 */
[----:B------:R-:W1:Y:S01]  /*5ba0*/  @!P1 LDC R9, c[0x0][0xb0c] ;  /* 0x0002c300ff099b82 */ /* 0x000e620000000800 */
[----:B--2---:R2:W-:Y:S01]  /*5bb0*/  SYNCS.ARRIVE.TRANS64.RED.A1T0 RZ, [R0+URZ], RZ ;  /* 0x000000ff00ff79a7 */ /* 0x0045e200081004ff */
[----:B---3--:R-:W-:Y:S04]  /*5bc0*/  LOP3.LUT P4, RZ, R18, 0x1, RZ, 0xc0, !PT ;  /* 0x0000000112ff7812 */ /* 0x008fe8000788c0ff */
[----:B------:R-:W-:Y:S09]  /*5bd0*/  P2R R180, PR, RZ, 0x10 ;  /* 0x00000010ffb47803 */ /* 0x000ff20000000000 */
[----:B------:R-:W-:Y:S02]  /*5be0*/  @P4 MOV R77, R16 ;  /* 0x00000010004d4202 */ /* 0x000fe40000000f00 */
[----:B------:R-:W-:Y:S01]  /*5bf0*/  @P4 LOP3.LUT R75, R17, 0xffff, RZ, 0xc0, !PT ;  /* 0x0000ffff114b4812 */ /* 0x000fe200078ec0ff */
[----:B--2-4-:R-:W-:Y:S06]  /*5c00*/  @!P0 BRA `(.L_x_109) ;  /* 0x0000000000a48947 */ /* 0x014fec0003800000 */
[----:B------:R-:W-:Y:S01]  /*5c10*/  IMAD.HI.U32 R21, R172, R71, RZ ;  /* 0x00000047ac157227 */ /* 0x000fe200078e00ff */
[----:B------:R-:W-:Y:S02]  /*5c20*/  ISETP.NE.AND P0, PT, R70, 0x1, PT ;  /* 0x000000014600780c */ /* 0x000fe40003f05270 */
[----:B------:R-:W-:Y:S01]  /*5c30*/  ISETP.NE.AND P2, PT, R72, 0x1, PT ;  /* 0x000000014800780c */ /* 0x000fe20003f45270 */
[----:B------:R-:W-:Y:S01]  /*5c40*/  IMAD.HI.U32 R20, R167, R152, RZ ;  /* 0x00000098a7147227 */ /* 0x000fe200078e00ff */
[----:B------:R-:W-:Y:S02]  /*5c50*/  SHF.R.U32.HI R21, RZ, R170, R21 ;  /* 0x000000aaff157219 */ /* 0x000fe40000011615 */
[----:B------:R-:W-:Y:S01]  /*5c60*/  ISETP.NE.AND P3, PT, R74, 0x1, PT ;  /* 0x000000014a00780c */ /* 0x000fe20003f65270 */
[----:B------:R-:W-:Y:S01]  /*5c70*/  IMAD.HI.U32 R24, R77, R152, RZ ;  /* 0x000000984d187227 */ /* 0x000fe200078e00ff */
[----:B------:R-:W-:Y:S02]  /*5c80*/  SHF.R.U32.HI R20, RZ, R153, R20 ;  /* 0x00000099ff147219 */ /* 0x000fe40000011614 */
[----:B------:R-:W-:Y:S01]  /*5c90*/  SEL R3, R172, R21, !P0 ;  /* 0x00000015ac037207 */ /* 0x000fe20004000000 */
[----:B------:R-:W-:Y:S01]  /*5ca0*/  IMAD.HI.U32 R21, R75, R71, RZ ;  /* 0x000000474b157227 */ /* 0x000fe200078e00ff */
[----:B------:R-:W-:Y:S02]  /*5cb0*/  SEL R7, R167, R20, !P3 ;  /* 0x00000014a7077207 */ /* 0x000fe40005800000 */
[----:B------:R-:W-:Y:S01]  /*5cc0*/  SHF.R.U32.HI R24, RZ, R153, R24 ;  /* 0x00000099ff187219 */ /* 0x000fe20000011618 */
[-C--:B------:R-:W-:Y:S04]  /*5cd0*/  IMAD.HI.U32 R20, R3, R68.reuse, RZ ;  /* 0x0000004403147227 */ /* 0x080fe800078e00ff */
[----:B------:R-:W-:Y:S01]  /*5ce0*/  IMAD.HI.U32 R22, R7, R68, RZ ;  /* 0x0000004407167227 */ /* 0x000fe200078e00ff */
[-C--:B------:R-:W-:Y:S02]  /*5cf0*/  @P2 SHF.R.U32.HI R3, RZ, R69.reuse, R20 ;  /* 0x00000045ff032219 */ /* 0x080fe40000011614 */
[----:B------:R-:W-:Y:S02]  /*5d00*/  SHF.R.U32.HI R20, RZ, R170, R21 ;  /* 0x000000aaff147219 */ /* 0x000fe40000011615 */
[----:B------:R-:W-:Y:S01]  /*5d10*/  @P2 SHF.R.U32.HI R7, RZ, R69, R22 ;  /* 0x00000045ff072219 */ /* 0x000fe20000011616 */
[C---:B------:R-:W-:Y:S01]  /*5d20*/  IMAD R2, R72.reuse, R3, RZ ;  /* 0x0000000348027224 */ /* 0x040fe200078e02ff */
[----:B------:R-:W-:Y:S02]  /*5d30*/  SEL R5, R75, R20, !P0 ;  /* 0x000000144b057207 */ /* 0x000fe40004000000 */
[----:B------:R-:W-:Y:S01]  /*5d40*/  SEL R3, R77, R24, !P3 ;  /* 0x000000184d037207 */ /* 0x000fe20005800000 */
[----:B------:R-:W-:Y:S01]  /*5d50*/  IMAD R4, R72, R7, RZ ;  /* 0x0000000748047224 */ /* 0x000fe200078e02ff */
[C---:B------:R-:W-:Y:S01]  /*5d60*/  ISETP.GE.AND P0, PT, R5.reuse, R2, PT ;  /* 0x000000020500720c */ /* 0x040fe20003f06270 */
[----:B------:R-:W-:Y:S03]  /*5d70*/  IMAD.HI.U32 R6, R5, R68, RZ ;  /* 0x0000004405067227 */ /* 0x000fe600078e00ff */
[----:B------:R-:W-:Y:S01]  /*5d80*/  ISETP.GE.OR P0, PT, R3, R4, P0 ;  /* 0x000000040300720c */ /* 0x000fe20000706670 */
[----:B------:R-:W-:Y:S01]  /*5d90*/  IMAD.MOV R4, RZ, RZ, -R3 ;  /* 0x000000ffff047224 */ /* 0x000fe200078e0a03 */
[-C--:B------:R-:W-:Y:S03]  /*5da0*/  SHF.R.U32.HI R6, RZ, R69.reuse, R6 ;  /* 0x00000045ff067219 */ /* 0x080fe60000011606 */
[----:B------:R-:W-:Y:S01]  /*5db0*/  IMAD R77, R74, R4, R77 ;  /* 0x000000044a4d7224 */ /* 0x000fe200078e024d */
[----:B------:R-:W-:Y:S05]  /*5dc0*/  SEL R15, R5, R6, !P2 ;  /* 0x00000006050f7207 */ /* 0x000fea0005000000 */
[----:B------:R-:W-:Y:S02]  /*5dd0*/  IMAD.MOV R6, RZ, RZ, -R15 ;  /* 0x000000ffff067224 */ /* 0x000fe400078e0a0f */
[C---:B------:R-:W-:Y:S04]  /*5de0*/  @!P0 IMAD.HI.U32 R2, R3.reuse, R68, RZ ;  /* 0x0000004403028227 */ /* 0x040fe800078e00ff */
[----:B------:R-:W-:Y:S01]  /*5df0*/  IMAD R6, R72, R6, R5 ;  /* 0x0000000648067224 */ /* 0x000fe200078e0205 */
[----:B------:R-:W-:Y:S04]  /*5e00*/  @!P0 SHF.R.U32.HI R2, RZ, R69, R2 ;  /* 0x00000045ff028219 */ /* 0x000fe80000011602 */
[----:B------:R-:W-:Y:S02]  /*5e10*/  @!P0 SEL R0, R3, R2, !P2 ;  /* 0x0000000203008207 */ /* 0x000fe40005000000 */
[----:B------:R-:W-:Y:S02]  /*5e20*/  IADD3 R2, PT, PT, -R5, RZ, RZ ;  /* 0x000000ff05027210 */ /* 0x000fe40007ffe1ff */
[----:B------:R-:W-:Y:S01]  /*5e30*/  @!P0 IADD3 R8, PT, PT, R15, -R0, RZ ;  /* 0x800000000f088210 */ /* 0x000fe20007ffe0ff */
[----:B------:R-:W-:Y:S02]  /*5e40*/  @!P0 IMAD R0, R7, R6, R0 ;  /* 0x0000000607008224 */ /* 0x000fe400078e0200 */
[----:B------:R-:W-:Y:S02]  /*5e50*/  IMAD R75, R70, R2, R75 ;  /* 0x00000002464b7224 */ /* 0x000fe400078e024b */
[----:B------:R-:W-:Y:S02]  /*5e60*/  @!P0 IMAD R5, R8, R72, R3 ;  /* 0x0000004808058224 */ /* 0x000fe400078e0203 */
[----:B------:R-:W-:Y:S04]  /*5e70*/  @!P0 IMAD.MOV.U32 R3, RZ, RZ, R0 ;  /* 0x000000ffff038224 */ /* 0x000fe800078e0000 */
[----:B------:R-:W-:Y:S02]  /*5e80*/  IMAD R77, R3, R74, R77 ;  /* 0x0000004a034d7224 */ /* 0x000fe400078e024d */
[----:B------:R-:W-:Y:S07]  /*5e90*/  IMAD R75, R5, R70, R75 ;  /* 0x00000046054b7224 */ /* 0x000fee00078e024b */
.L_x_109:
[----:B------:R-:W-:Y:S01]  /*5ea0*/  @!P1 IMAD.HI.U32 R0, R77, R12, RZ ;  /* 0x0000000c4d009227 */ /* 0x000fe200078e00ff */
[----:B-1----:R-:W-:Y:S01]  /*5eb0*/  @!P1 ISETP.NE.AND P0, PT, R10, 0x1, PT ;  /* 0x000000010a00980c */ /* 0x002fe20003f05270 */
[----:B------:R-:W-:Y:S01]  /*5ec0*/  ULOP3.LUT UP0, URZ, UR42, 0x1b0, URZ, 0xc0, !UPT ;  /* 0x000001b02aff7892 */ /* 0x000fe2000f80c0ff */
[----:B------:R-:W-:Y:S01]  /*5ed0*/  @!P1 ISETP.NE.AND P2, PT, R9, 0x1, PT ;  /* 0x000000010900980c */ /* 0x000fe20003f45270 */
[----:B------:R-:W-:Y:S01]  /*5ee0*/  @!P1 IMAD.HI.U32 R3, R75, R11, RZ ;  /* 0x0000000b4b039227 */ /* 0x000fe200078e00ff */
[----:B------:R-:W-:Y:S02]  /*5ef0*/  @!P1 SHF.R.U32.HI R0, RZ, R13, R0 ;  /* 0x0000000dff009219 */ /* 0x000fe40000011600 */
[----:B------:R-:W-:Y:S01]  /*5f00*/  @P4 SHF.R.U32.HI R171, RZ, 0x10, R17 ;  /* 0x00000010ffab4819 */ /* 0x000fe20000011611 */
[----:B------:R-:W-:Y:S01]  /*5f10*/  VIADD R181, R181, 0x1 ;  /* 0x00000001b5b57836 */ /* 0x000fe20000000000 */
[----:B------:R-:W-:Y:S02]  /*5f20*/  @!P1 SHF.R.U32.HI R2, RZ, R14, R3 ;  /* 0x0000000eff029219 */ /* 0x000fe40000011603 */
[----:B------:R-:W-:Y:S02]  /*5f30*/  @!P1 SEL R3, R77, R0, !P2 ;  /* 0x000000004d039207 */ /* 0x000fe40005000000 */
[----:B------:R-:W-:Y:S05]  /*5f40*/  @!P1 SEL R2, R75, R2, !P0 ;  /* 0x000000024b029207 */ /* 0x000fea0004000000 */
[----:B------:R-:W-:Y:S02]  /*5f50*/  @!P1 IMAD.IADD R0, R2, 0x1, -R3 ;  /* 0x0000000102009824 */ /* 0x000fe400078e0a03 */
[----:B------:R-:W-:Y:S02]  /*5f60*/  @!P1 IMAD.IADD R2, R3, 0x1, -R2 ;  /* 0x0000000103029824 */ /* 0x000fe400078e0a02 */
[----:B------:R-:W-:Y:S02]  /*5f70*/  @!P1 IMAD R77, R0, R9, R77 ;  /* 0x00000009004d9224 */ /* 0x000fe400078e024d */
[----:B------:R-:W-:Y:S01]  /*5f80*/  @!P1 IMAD R75, R2, R10, R75 ;  /* 0x0000000a024b9224 */ /* 0x000fe200078e024b */
[----:B------:R-:W-:Y:S06]  /*5f90*/  BRA.U !UP0, `(.L_x_110) ;  /* 0x0000000108407547 */ /* 0x000fec000b800000 */
[----:B------:R-:W1:Y:S01]  /*5fa0*/  LDCU.64 UR8, c[0x4][0x80] ;  /* 0x01001000ff0877ac */ /* 0x000e620008000a00 */
[----:B------:R-:W-:Y:S01]  /*5fb0*/  MOV R3, 0x0 ;  /* 0x0000000000037802 */ /* 0x000fe20000000f00 */
[----:B------:R-:W-:Y:S02]  /*5fc0*/  HFMA2 R12, -RZ, RZ, 0, 5.9604644775390625e-08 ;  /* 0x00000001ff0c7431 */ /* 0x000fe400000001ff */
[----:B------:R-:W-:Y:S02]  /*5fd0*/  IMAD.MOV.U32 R8, RZ, RZ, 0x70 ;  /* 0x00000070ff087424 */ /* 0x000fe400078e00ff */
[----:B------:R-:W-:Y:S01]  /*5fe0*/  IMAD.MOV.U32 R13, RZ, RZ, RZ ;  /* 0x000000ffff0d7224 */ /* 0x000fe200078e00ff */
[----:B------:R-:W2:Y:S01]  /*5ff0*/  LDCU.64 UR6, c[0x4][0x88] ;  /* 0x01001100ff0677ac */ /* 0x000ea20008000a00 */
[----:B------:R-:W3:Y:S01]  /*6000*/  LDC.64 R2, c[0x4][R3] ;  /* 0x0100000003027b82 */ /* 0x000ee20000000a00 */
[----:B------:R-:W4:Y:S01]  /*6010*/  LDCU.64 UR4, c[0x4][0x8] ;  /* 0x01000100ff0477ac */ /* 0x000f220008000a00 */
[----:B-1----:R-:W-:Y:S01]  /*6020*/  MOV R5, UR9 ;  /* 0x0000000900057c02 */ /* 0x002fe20008000f00 */
[----:B------:R-:W-:Y:S01]  /*6030*/  IMAD.U32 R4, RZ, RZ, UR8 ;  /* 0x00000008ff047e24 */ /* 0x000fe2000f8e00ff */
[----:B--2---:R-:W-:Y:S01]  /*6040*/  MOV R7, UR7 ;  /* 0x0000000700077c02 */ /* 0x004fe20008000f00 */
[----:B------:R-:W-:Y:S01]  /*6050*/  IMAD.U32 R6, RZ, RZ, UR6 ;  /* 0x00000006ff067e24 */ /* 0x000fe2000f8e00ff */
[----:B----4-:R-:W-:Y:S01]  /*6060*/  MOV R11, UR5 ;  /* 0x00000005000b7c02 */ /* 0x010fe20008000f00 */
[----:B------:R-:W-:Y:S02]  /*6070*/  IMAD.U32 R10, RZ, RZ, UR4 ;  /* 0x00000004ff0a7e24 */ /* 0x000fe4000f8e00ff */
[----:B------:R-:W-:Y:S07]  /*6080*/  LEPC R20, `(.L_x_110) ;  /* 0x000000001014794e */ /* 0x000fee0000000000 */
[----:B---3-5:R-:W-:Y:S05]  /*6090*/  CALL.ABS.NOINC R2 ;  /* 0x0000000002007343 */ /* 0x028fea0003c00000 */
.L_x_110:
[----:B------:R-:W-:Y:S01]  /*60a0*/  LOP3.LUT P0, RZ, R179, 0x1b0, RZ, 0xc0, !PT ;  /* 0x000001b0b3ff7812 */ /* 0x000fe2000780c0ff */
[----:B------:R-:W-:Y:S11]  /*60b0*/  BSSY.RECONVERGENT B6, `(.L_x_111) ;  /* 0x0000013000067945 */ /* 0x000ff60003800200 */
[----:B------:R-:W-:Y:S01]  /*60c0*/  @!UPT UIADD3 URZ, UPT, UPT, URZ, URZ, URZ ;  /* 0x000000fffffff290 */ /* 0x000fe2000fffe0ff */
[----:B------:R-:W-:Y:S05]  /*60d0*/  @!P0 BRA `(.L_x_112) ;  /* 0x0000000000408947 */ /* 0x000fea0003800000 */
        /* <DEDUP_REMOVED lines=16> */
.L_x_112:
[----:B------:R-:W-:Y:S05]  /*61e0*/  BSYNC.RECONVERGENT B6 ;  /* 0x0000000000067941 */ /* 0x000fea0003800200 */
.L_x_111:
[----:B------:R-:W-:Y:S01]  /*61f0*/  ISETP.NE.U32.AND P3, PT, R150, RZ, PT ;  /* 0x000000ff9600720c */ /* 0x000fe20003f65070 */
[----:B------:R-:W-:Y:S01]  /*6200*/  UISETP.NE.AND UP1, UPT, UR44, URZ, UPT ;  /* 0x000000ff2c00728c */ /* 0x000fe2000bf25270 */
[----:B------:R-:W-:Y:S02]  /*6210*/  ISETP.NE.U32.AND P4, PT, R146, RZ, PT ;  /* 0x000000ff9200720c */ /* 0x000fe40003f85070 */
[----:B------:R-:W-:Y:S02]  /*6220*/  ISETP.NE.AND.EX P3, PT, R151, RZ, PT, P3 ;  /* 0x000000ff9700720c */ /* 0x000fe40003f65330 */
[----:B------:R-:W-:Y:S02]  /*6230*/  PLOP3.LUT P1, PT, PT, PT, PT, 0x8, 0x80 ;  /* 0x000000000080781c */ /* 0x000fe40003f2e170 */
[----:B------:R-:W-:Y:S02]  /*6240*/  PLOP3.LUT P0, PT, PT, PT, UP1, 0x80, 0x8 ;  /* 0x000000000008781c */ /* 0x000fe40003f0f018 */
[----:B------:R-:W-:Y:S02]  /*6250*/  ISETP.NE.AND.EX P4, PT, R147, RZ, PT, P4 ;  /* 0x000000ff9300720c */ /* 0x000fe40003f85340 */
[----:B------:R-:W1:Y:S09]  /*6260*/  @UP1 LDCU.64 UR4, c[0x0][0x888] ;  /* 0x00011100ff0417ac */ /* 0x000e720008000a00 */
[----:B------:R-:W-:Y:S01]  /*6270*/  @P0 PLOP3.LUT P1, PT, P3, PT, PT, 0x80, 0x8 ;  /* 0x000000000008081c */ /* 0x000fe20001f2f070 */
[----:B-1----:R-:W-:Y:S04]  /*6280*/  @UP1 UISETP.NE.U32.AND UP0, UPT, UR4, URZ, UPT ;  /* 0x000000ff0400128c */ /* 0x002fe8000bf05070 */
[----:B------:R-:W-:Y:S04]  /*6290*/  @UP1 UISETP.NE.AND.EX UP0, UPT, UR5, URZ, UPT, UP0 ;  /* 0x000000ff0500128c */ /* 0x000fe8000bf05300 */
[----:B------:R-:W-:Y:S01]  /*62a0*/  @UP1 USEL UR4, URZ, 0xffffffff, UP0 ;  /* 0xffffffffff041887 */ /* 0x000fe20008000000 */
[----:B------:R-:W-:Y:S11]  /*62b0*/  @!P3 BRA `(.L_x_113) ;  /* 0x00000000002cb947 */ /* 0x000ff60003800000 */
[----:B------:R-:W-:Y:S01]  /*62c0*/  ISETP.NE.U32.AND P2, PT, R148, RZ, PT ;  /* 0x000000ff9400720c */ /* 0x000fe20003f45070 */
[----:B------:R-:W-:Y:S03]  /*62d0*/  IMAD.MOV.U32 R164, RZ, RZ, 0x1 ;  /* 0x00000001ffa47424 */ /* 0x000fe600078e00ff */
[----:B------:R-:W-:Y:S11]  /*62e0*/  ISETP.NE.AND.EX P2, PT, R149, RZ, PT, P2 ;  /* 0x000000ff9500720c */ /* 0x000ff60003f45320 */
[----:B------:R-:W-:Y:S02]  /*62f0*/  @!UPT UIADD3 URZ, UPT, UPT, URZ, URZ, URZ ;  /* 0x000000fffffff290 */ /* 0x000fe4000fffe0ff */
[----:B------:R-:W1:Y:S01]  /*6300*/  @P2 LDC.64 R2, c[0x0][0x888] ;  /* 0x00022200ff022b82 */ /* 0x000e620000000a00 */
[----:B------:R-:W-:Y:S04]  /*6310*/  @P2 IMAD R0, R150, UR36, RZ ;  /* 0x0000002496002c24 */ /* 0x000fe8000f8e02ff */
[----:B-1----:R-:W-:Y:S04]  /*6320*/  @P2 IMAD.WIDE R2, R0, 0x4, R2 ;  /* 0x0000000400022825 */ /* 0x002fe800078e0202 */
[----:B------:R-:W-:Y:S01]  /*6330*/  HFMA2 R0, -RZ, RZ, 0, 5.9604644775390625e-08 ;  /* 0x00000001ff007431 */ /* 0x000fe200000001ff */
[----:B-----5:R1:W5:Y:S04]  /*6340*/  @P2 LDG.E R81, desc[UR40][R2.64] ;  /* 0x0000002802512981 */ /* 0x020368000c1e1900 */
[----:B------:R-:W-:Y:S01]  /*6350*/  @!P2 PRMT R164, R0, 0x7610, R164 ;  /* 0x0000761000a4a816 */ /* 0x000fe200000000a4 */
[----:B-1----:R-:W2:Y:S06]  /*6360*/  @!P2 LDC R81, c[0x0][0x880] ;  /* 0x00022000ff51ab82 */ /* 0x002eac0000000800 */
.L_x_113:
[----:B------:R-:W-:Y:S05]  /*6370*/  @!P4 BRA `(.L_x_114) ;  /* 0x000000000020c947 */ /* 0x000fea0003800000 */
[----:B------:R-:W-:Y:S04]  /*6380*/  ISETP.NE.U32.AND P2, PT, R144, RZ, PT ;  /* 0x000000ff9000720c */ /* 0x000fe80003f45070 */
[----:B------:R-:W-:Y:S11]  /*6390*/  ISETP.NE.AND.EX P2, PT, R145, RZ, PT, P2 ;  /* 0x000000ff9100720c */ /* 0x000ff60003f45320 */
[----:B------:R-:W-:Y:S02]  /*63a0*/  @!UPT UIADD3 URZ, UPT, UPT, URZ, URZ, URZ ;  /* 0x000000fffffff290 */ /* 0x000fe4000fffe0ff */
[----:B------:R-:W1:Y:S01]  /*63b0*/  @P2 LDC.64 R2, c[0x0][0x8a8] ;  /* 0x00022a00ff022b82 */ /* 0x000e620000000a00 */
[----:B------:R-:W-:Y:S04]  /*63c0*/  @P2 IMAD R0, R146, UR36, RZ ;  /* 0x0000002492002c24 */ /* 0x000fe8000f8e02ff */
[----:B-1----:R-:W-:Y:S05]  /*63d0*/  @P2 IMAD.WIDE R2, R0, 0x4, R2 ;  /* 0x0000000400022825 */ /* 0x002fea00078e0202 */
[----:B-----5:R1:W5:Y:S02]  /*63e0*/  @P2 LDG.E R78, desc[UR40][R2.64] ;  /* 0x00000028024e2981 */ /* 0x020364000c1e1900 */
[----:B-1----:R-:W3:Y:S02]  /*63f0*/  @!P2 LDC R78, c[0x0][0x8a0] ;  /* 0x00022800ff4eab82 */ /* 0x002ee40000000800 */
.L_x_114:
[----:B--2--5:R-:W-:Y:S01]  /*6400*/  @P0 FSETP.NEU.AND P4, PT, R81, RZ, PT ;  /* 0x000000ff5100020b */ /* 0x024fe20003f8d000 */
[----:B------:R-:W-:Y:S01]  /*6410*/  IMAD.U32 R0, RZ, RZ, UR4 ;  /* 0x00000004ff007e24 */ /* 0x000fe2000f8e00ff */
[----:B------:R-:W-:Y:S01]  /*6420*/  @P0 LOP3.LUT P2, RZ, R164, 0xff, RZ, 0xc0, !PT ;  /* 0x000000ffa4ff0812 */ /* 0x000fe2000784c0ff */
[----:B------:R-:W-:Y:S01]  /*6430*/  BSSY B1, `(.L_x_115) ;  /* 0x000003d000017945 */ /* 0x000fe20003800000 */
[----:B------:R-:W-:Y:S01]  /*6440*/  @P0 SEL R3, RZ, 0xffffffff, P4 ;  /* 0xffffffffff030807 */ /* 0x000fe20002000000 */
[C---:B------:R-:W-:Y:S01]  /*6450*/  IMAD R64, R76.reuse, 0x40, R79 ;  /* 0x000000404c407824 */ /* 0x040fe200078e024f */
[----:B------:R-:W-:Y:S02]  /*6460*/  LEA R156, R76, UR43, 0x3 ;  /* 0x0000002b4c9c7c11 */ /* 0x000fe4000f8e18ff */
[----:B------:R-:W-:Y:S02]  /*6470*/  CS2R R86, SRZ ;  /* 0x0000000000567805 */ /* 0x000fe4000001ff00 */
[----:B------:R-:W-:Y:S02]  /*6480*/  @P1 SEL R3, R0, R3, !P2 ;  /* 0x0000000300031207 */ /* 0x000fe40005000000 */
[----:B------:R-:W-:Y:S02]  /*6490*/  CS2R R84, SRZ ;  /* 0x0000000000547805 */ /* 0x000fe4000001ff00 */
[----:B------:R-:W-:Y:S02]  /*64a0*/  SHF.L.U32 R5, R175, 0x1f, RZ ;  /* 0x0000001faf057819 */ /* 0x000fe400000006ff */
[----:B------:R-:W-:Y:S02]  /*64b0*/  CS2R R90, SRZ ;  /* 0x00000000005a7805 */ /* 0x000fe4000001ff00 */
[----:B------:R-:W-:Y:S02]  /*64c0*/  @P0 LOP3.LUT R3, R3, 0x1, RZ, 0xc0, !PT ;  /* 0x0000000103030812 */ /* 0x000fe400078ec0ff */
[----:B------:R-:W-:Y:S02]  /*64d0*/  CS2R R88, SRZ ;  /* 0x0000000000587805 */ /* 0x000fe4000001ff00 */
[----:B------:R-:W-:Y:S02]  /*64e0*/  PLOP3.LUT P5, PT, PT, PT, PT, 0x8, 0x80 ;  /* 0x000000000080781c */ /* 0x000fe40003fae170 */
[----:B------:R-:W-:Y:S02]  /*64f0*/  CS2R R98, SRZ ;  /* 0x0000000000627805 */ /* 0x000fe4000001ff00 */
[----:B------:R-:W-:Y:S02]  /*6500*/  ISETP.NE.U32.OR P1, PT, R3, 0x1, !P0 ;  /* 0x000000010300780c */ /* 0x000fe40004725470 */
[----:B------:R-:W-:Y:S02]  /*6510*/  CS2R R96, SRZ ;  /* 0x0000000000607805 */ /* 0x000fe4000001ff00 */
[----:B------:R-:W-:Y:S02]  /*6520*/  CS2R R94, SRZ ;  /* 0x00000000005e7805 */ /* 0x000fe4000001ff00 */
[----:B------:R-:W-:Y:S07]  /*6530*/  CS2R R92, SRZ ;  /* 0x00000000005c7805 */ /* 0x000fee000001ff00 */
[----:B------:R-:W-:Y:S04]  /*6540*/  @P1 SHF.L.U32 R2, R173, 0x1f, RZ ;  /* 0x0000001fad021819 */ /* 0x000fe800000006ff */
[----:B------:R-:W1:Y:S01]  /*6550*/  @P1 SYNCS.PHASECHK.TRANS64.TRYWAIT P0, [UR43+0x220], R2 ;  /* 0x00022002ff0015a7 */ /* 0x000e62000800112b */
[----:B------:R2:W4:Y:S01]  /*6560*/  SYNCS.PHASECHK.TRANS64.TRYWAIT P4, [R156+URZ+0x260], R5 ;  /* 0x000260059c0075a7 */ /* 0x00052200080811ff */
[----:B-1----:R-:W-:Y:S01]  /*6570*/  @P1 PLOP3.LUT P5, PT, P0, PT, PT, 0x8, 0x80 ;  /* 0x000000000080181c */ /* 0x002fe200007ae170 */
[----:B------:R-:W-:Y:S01]  /*6580*/  @!UPT UIADD3 URZ, UPT, UPT, URZ, URZ, URZ ;  /* 0x000000fffffff290 */ /* 0x000fe2000fffe0ff */
[----:B--2-4-:R-:W-:Y:S11]  /*6590*/  @!P1 BRA `(.L_x_116) ;  /* 0x0000000000989947 */ /* 0x014ff60003800000 */
[----:B------:R-:W-:Y:S01]  /*65a0*/  ISETP.NE.U32.AND P0, PT, RZ, UR38, PT ;  /* 0x00000026ff007c0c */ /* 0x000fe2000bf05070 */
[----:B------:R-:W-:Y:S01]  /*65b0*/  BSSY B0, `(.L_x_117) ;  /* 0x0000016000007945 */ /* 0x000fe20003800000 */
[----:B------:R-:W-:Y:S02]  /*65c0*/  FSETP.NEU.AND P2, PT, R81, RZ, PT ;  /* 0x000000ff5100720b */ /* 0x000fe40003f4d000 */
[----:B------:R-:W-:Y:S02]  /*65d0*/  CS2R R94, SRZ ;  /* 0x00000000005e7805 */ /* 0x000fe4000001ff00 */
[----:B------:R-:W-:Y:S02]  /*65e0*/  ISETP.NE.AND.EX P0, PT, RZ, UR39, PT, P0 ;  /* 0x00000027ff007c0c */ /* 0x000fe4000bf05300 */
[----:B------:R-:W-:Y:S02]  /*65f0*/  CS2R R92, SRZ ;  /* 0x00000000005c7805 */ /* 0x000fe4000001ff00 */
[----:B------:R-:W-:Y:S02]  /*6600*/  LOP3.LUT P1, RZ, R164, 0xff, RZ, 0xc0, !PT ;  /* 0x000000ffa4ff7812 */ /* 0x000fe4000782c0ff */
[----:B------:R-:W-:Y:S02]  /*6610*/  CS2R R98, SRZ ;  /* 0x0000000000627805 */ /* 0x000fe4000001ff00 */
[----:B------:R-:W-:Y:S02]  /*6620*/  SEL R0, RZ, 0xffffffff, P2 ;  /* 0xffffffffff007807 */ /* 0x000fe40001000000 */
[----:B------:R-:W-:Y:S02]  /*6630*/  CS2R R96, SRZ ;  /* 0x0000000000607805 */ /* 0x000fe4000001ff00 */
[----:B------:R-:W-:Y:S02]  /*6640*/  SEL R3, RZ, 0xffffffff, P0 ;  /* 0xffffffffff037807 */ /* 0x000fe40000000000 */
[----:B------:R-:W-:Y:S02]  /*6650*/  CS2R R90, SRZ ;  /* 0x00000000005a7805 */ /* 0x000fe4000001ff00 */
[----:B------:R-:W-:Y:S02]  /*6660*/  CS2R R88, SRZ ;  /* 0x0000000000587805 */ /* 0x000fe4000001ff00 */
[----:B------:R-:W-:Y:S02]  /*6670*/  CS2R R86, SRZ ;  /* 0x0000000000567805 */ /* 0x000fe4000001ff00 */
[----:B------:R-:W-:Y:S02]  /*6680*/  @P3 SEL R0, R3, R0, !P1 ;  /* 0x0000000003003207 */ /* 0x000fe40004800000 */
[----:B------:R-:W-:Y:S02]  /*6690*/  CS2R R84, SRZ ;  /* 0x0000000000547805 */ /* 0x000fe4000001ff00 */
[----:B------:R-:W-:Y:S04]  /*66a0*/  LOP3.LUT R0, R0, 0x1, RZ, 0xc0, !PT ;  /* 0x0000000100007812 */ /* 0x000fe800078ec0ff */
[----:B------:R-:W-:Y:S01]  /*66b0*/  ISETP.NE.U32.AND P0, PT, R0, 0x1, PT ;  /* 0x000000010000780c */ /* 0x000fe20003f05070 */
[----:B------:R-:W-:Y:S01]  /*66c0*/  @!UPT UIADD3 URZ, UPT, UPT, URZ, URZ, URZ ;  /* 0x000000fffffff290 */ /* 0x000fe2000fffe0ff */
[----:B------:R-:W-:Y:S11]  /*66d0*/  @!P5 BRA `(.L_x_118) ;  /* 0x00000000000cd947 */ /* 0x000ff60003800000 */
[----:B------:R-:W-:Y:S04]  /*66e0*/  SHF.L.U32 R3, R173, 0x1f, RZ ;  /* 0x0000001fad037819 */ /* 0x000fe800000006ff */
[----:B------:R-:W1:Y:S02]  /*66f0*/  SYNCS.PHASECHK.TRANS64.TRYWAIT P1, [UR43+0x220], R3 ;  /* 0x00022003ff0075a7 */ /* 0x000e64000802112b */
[----:B-1----:R-:W-:Y:S05]  /*6700*/  @!P1 BRA `(.L_x_119) ;  /* 0x0000002800309947 */ /* 0x002fea0003800000 */
.L_x_118:
[----:B------:R-:W-:Y:S05]  /*6710*/  BSYNC B0 ;  /* 0x0000000000007941 */ /* 0x000fea0003800000 */
.L_x_117:
[----:B------:R2:W4:Y:S01]  /*6720*/  @P0 LDS.128 R92, [R168+UR43+0x400] ;  /* 0x0004002ba85c0984 */ /* 0x0005220008000c00 */
[----:B------:R-:W-:Y:S01]  /*6730*/  UIADD3 UR4, UPT, UPT, UR43, 0x228, URZ ;  /* 0x000002282b047890 */ /* 0x000fe2000fffe0ff */
[----:B------:R-:W-:Y:S02]  /*6740*/  LOP3.LUT R173, R173, 0x1, RZ, 0x3c, !PT ;  /* 0x00000001adad7812 */ /* 0x000fe400078e3cff */
[----:B------:R2:W1:Y:S01]  /*6750*/  @P0 LDS.128 R96, [R178+0x10] ;  /* 0x00001000b2600984 */ /* 0x0004620000000c00 */
[----:B------:R-:W-:Y:S03]  /*6760*/  UPRMT UR4, UR37, 0x654, UR4 ;  /* 0x0000065425047896 */ /* 0x000fe60008000004 */
[----:B------:R2:W1:Y:S04]  /*6770*/  @P0 LDS.128 R88, [R177+0x20] ;  /* 0x00002000b1580984 */ /* 0x0004680000000c00 */
[----:B------:R2:W1:Y:S01]  /*6780*/  @P0 LDS.128 R84, [R176+0x30] ;  /* 0x00003000b0540984 */ /* 0x0004620000000c00 */
[----:B------:R-:W-:Y:S01]  /*6790*/  @!PT LDS RZ, [RZ] ;  /* 0x00000000fffff984 */ /* 0x000fe20000000800 */
[----:B------:R-:W-:Y:S01]  /*67a0*/  @!PT LDS RZ, [RZ] ;  /* 0x00000000fffff984 */ /* 0x000fe20000000800 */
[----:B------:R-:W-:Y:S01]  /*67b0*/  @!PT LDS RZ, [RZ] ;  /* 0x00000000fffff984 */ /* 0x000fe20000000800 */
[----:B------:R-:W-:Y:S01]  /*67c0*/  @!PT LDS RZ, [RZ] ;  /* 0x00000000fffff984 */ /* 0x000fe20000000800 */
[----:B------:R5:W-:Y:S06]  /*67d0*/  MEMBAR.ALL.CTA ;  /* 0x0000000000007992 */ /* 0x000bec0000008000 */
[----:B-----5:R-:W5:Y:S02]  /*67e0*/  FENCE.VIEW.ASYNC.S ;  /* 0x00000000000073c6 */ /* 0x020f640000000000 */
[----:B-----5:R-:W-:Y:S01]  /*67f0*/  SYNCS.ARRIVE.TRANS64.RED.A1T0 RZ, [UR4], RZ ;  /* 0x000000ffffff79a7 */ /* 0x020fe20008100404 */
.L_x_116:
[----:B------:R-:W-:Y:S05]  /*6800*/  BSYNC B1 ;  /* 0x0000000000017941 */ /* 0x000fea0003800000 */
.L_x_115:
[----:B-1----:R-:W-:Y:S04]  /*6810*/  SHF.R.U32.HI R0, RZ, 0x15, R64 ;  /* 0x00000015ff007819 */ /* 0x002fe80000011640 */
[----:B------:R-:W-:Y:S01]  /*6820*/  LOP3.LUT P0, RZ, R0, 0x3, R169, 0x48, !PT ;  /* 0x0000000300ff7812 */ /* 0x000fe200078048a9 */
[----:B------:R-:W-:Y:S01]  /*6830*/  @!UPT UIADD3 URZ, UPT, UPT, URZ, URZ, URZ ;  /* 0x000000fffffff290 */ /* 0x000fe2000fffe0ff */
[----:B------:R-:W-:Y:S11]  /*6840*/  @P4 BRA `(.L_x_120) ;  /* 0x0000000000084947 */ /* 0x000ff60003800000 */
[----:B------:R-:W1:Y:S02]  /*6850*/  SYNCS.PHASECHK.TRANS64.TRYWAIT P1, [R156+URZ+0x260], R5 ;  /* 0x000260059c0075a7 */ /* 0x000e6400080211ff */
[----:B-1----:R-:W-:Y:S05]  /*6860*/  @!P1 BRA `(.L_x_121) ;  /* 0x0000002400f09947 */ /* 0x002fea0003800000 */
.L_x_120:
[----:B------:R-:W-:Y:S05]  /*6870*/  @!P0 BRA `(.L_x_122) ;  /* 0x0000000000408947 */ /* 0x000fea0003800000 */
[----:B------:R-:W1:Y:S01]  /*6880*/  LDCU.64 UR8, c[0x4][0x70] ;  /* 0x01000e00ff0877ac */ /* 0x000e620008000a00 */
[----:B------:R-:W-:Y:S01]  /*6890*/  MOV R3, 0x0 ;  /* 0x0000000000037802 */ /* 0x000fe20000000f00 */
[----:B------:R-:W-:Y:S02]  /*68a0*/  HFMA2 R12, -RZ, RZ, 0, 5.9604644775390625e-08 ;  /* 0x00000001ff0c7431 */ /* 0x000fe400000001ff */
[----:B------:R-:W-:Y:S02]  /*68b0*/  IMAD.MOV.U32 R8, RZ, RZ, 0x192 ;  /* 0x00000192ff087424 */ /* 0x000fe400078e00ff */
[----:B------:R-:W-:Y:S01]  /*68c0*/  IMAD.MOV.U32 R13, RZ, RZ, RZ ;  /* 0x000000ffff0d7224 */ /* 0x000fe200078e00ff */
[----:B------:R-:W5:Y:S01]  /*68d0*/  LDCU.64 UR6, c[0x4][0x78] ;  /* 0x01000f00ff0677ac */ /* 0x000f620008000a00 */
[----:B------:R-:W2:Y:S01]  /*68e0*/  LDC.64 R2, c[0x4][R3] ;  /* 0x0100000003027b82 */ /* 0x000ea20000000a00 */
[----:B------:R-:W3:Y:S01]  /*68f0*/  LDCU.64 UR4, c[0x4][0x10] ;  /* 0x01000200ff0477ac */ /* 0x000ee20008000a00 */
[----:B-1----:R-:W-:Y:S01]  /*6900*/  MOV R5, UR9 ;  /* 0x0000000900057c02 */ /* 0x002fe20008000f00 */
[----:B------:R-:W-:Y:S01]  /*6910*/  IMAD.U32 R4, RZ, RZ, UR8 ;  /* 0x00000008ff047e24 */ /* 0x000fe2000f8e00ff */
[----:B-----5:R-:W-:Y:S01]  /*6920*/  MOV R7, UR7 ;  /* 0x0000000700077c02 */ /* 0x020fe20008000f00 */
[----:B------:R-:W-:Y:S01]  /*6930*/  IMAD.U32 R6, RZ, RZ, UR6 ;  /* 0x00000006ff067e24 */ /* 0x000fe2000f8e00ff */
[----:B---3--:R-:W-:Y:S01]  /*6940*/  MOV R11, UR5 ;  /* 0x00000005000b7c02 */ /* 0x008fe20008000f00 */
[----:B------:R-:W-:Y:S02]  /*6950*/  IMAD.U32 R10, RZ, RZ, UR4 ;  /* 0x00000004ff0a7e24 */ /* 0x000fe4000f8e00ff */
[----:B------:R-:W-:Y:S07]  /*6960*/  LEPC R20, `(.L_x_122) ;  /* 0x000000001014794e */ /* 0x000fee0000000000 */
[----:B--2-4-:R-:W-:Y:S05]  /*6970*/  CALL.ABS.NOINC R2 ;  /* 0x0000000002007343 */ /* 0x014fea0003c00000 */
.L_x_122:
[----:B------:R-:W-:Y:S01]  /*6980*/  LOP3.LUT P0, RZ, R166, 0x60, RZ, 0xc0, !PT ;  /* 0x00000060a6ff7812 */ /* 0x000fe2000780c0ff */
[----:B------:R-:W-:Y:S05]  /*6990*/  WARPSYNC.ALL ;  /* 0x0000000000007948 */ /* 0x000fea0003800000 */
[----:B------:R-:W-:Y:S01]  /*69a0*/  R2UR UR4, R64 ;  /* 0x00000000400472ca */ /* 0x000fe200000e0000 */
[----:B------:R-:W-:Y:S01]  /*69b0*/  BSSY.RECONVERGENT B0, `(.L_x_123) ;  /* 0x0000121000007945 */ /* 0x000fe20003800200 */
[-C--:B----4-:R-:W-:Y:S02]  /*69c0*/  F2FP.F16.E5M2.UNPACK_B R82, R92.reuse ;  /* 0x0000005cff52723e */ /* 0x090fe400020004ff */
[----:B------:R-:W-:Y:S02]  /*69d0*/  F2FP.F16.E5M2.UNPACK_B R109, R92.H1 ;  /* 0x0000005cff6d723e */ /* 0x000fe400030004ff */
[-C--:B------:R-:W-:Y:S01]  /*69e0*/  F2FP.F16.E5M2.UNPACK_B R107, R93.reuse ;  /* 0x0000005dff6b723e */ /* 0x080fe200020004ff */
[--C-:B------:R-:W-:Y:S01]  /*69f0*/  HADD2.F32 R80, -RZ, R82.reuse.H0_H0 ;  /* 0x20000052ff507230 */ /* 0x100fe20000004100 */
[----:B------:R-:W-:Y:S01]  /*6a00*/  F2FP.F16.E5M2.UNPACK_B R105, R93.H1 ;  /* 0x0000005dff69723e */ /* 0x000fe200030004ff */
[----:B------:R-:W-:Y:S01]  /*6a10*/  HADD2.F32 R82, -RZ, R82.H1_H1 ;  /* 0x30000052ff527230 */ /* 0x000fe20000004100 */
[-C--:B------:R-:W-:Y:S01]  /*6a20*/  F2FP.F16.E5M2.UNPACK_B R130, R84.reuse ;  /* 0x00000054ff82723e */ /* 0x080fe200020004ff */
[--C-:B------:R-:W-:Y:S01]  /*6a30*/  HADD2.F32 R83, -RZ, R109.reuse.H0_H0 ;  /* 0x2000006dff537230 */ /* 0x100fe20000004100 */
[----:B------:R-:W-:Y:S01]  /*6a40*/  F2FP.F16.E5M2.UNPACK_B R132, R84.H1 ;  /* 0x00000054ff84723e */ /* 0x000fe200030004ff */
[----:B------:R-:W3:Y:S01]  /*6a50*/  LDTM.x64 R4, tmem[UR4] ;  /* 0x00000004000479ee */ /* 0x000ee20008340000 */
[----:B------:R-:W-:Y:S01]  /*6a60*/  NOP ;  /* 0x0000000000007918 */ /* 0x000fe20000000000 */
[----:B------:R-:W-:Y:S01]  /*6a70*/  R2UR UR5, R156 ;  /* 0x000000009c0572ca */ /* 0x000fe200000e0000 */
[--C-:B------:R-:W-:Y:S01]  /*6a80*/  HADD2.F32 R129, -RZ, R130.reuse.H0_H0 ;  /* 0x20000082ff817230 */ /* 0x100fe20000004100 */
[----:B------:R-:W-:Y:S01]  /*6a90*/  F2FP.F16.E5M2.UNPACK_B R93, R94 ;  /* 0x0000005eff5d723e */ /* 0x000fe200020004ff */
[----:B------:R-:W-:Y:S01]  /*6aa0*/  HADD2.F32 R130, -RZ, R130.H1_H1 ;  /* 0x30000082ff827230 */ /* 0x000fe20000004100 */
[-C--:B------:R-:W-:Y:S01]  /*6ab0*/  F2FP.F16.E5M2.UNPACK_B R134, R85.reuse ;  /* 0x00000055ff86723e */ /* 0x080fe200020004ff */
[----:B------:R-:W-:Y:S01]  /*6ac0*/  HADD2.F32 R84, -RZ, R109.H1_H1 ;  /* 0x3000006dff547230 */ /* 0x000fe20000004100 */
[----:B------:R-:W-:Y:S01]  /*6ad0*/  F2FP.F16.E5M2.UNPACK_B R136, R85.H1 ;  /* 0x00000055ff88723e */ /* 0x000fe200030004ff */
[--C-:B------:R-:W-:Y:S01]  /*6ae0*/  HADD2.F32 R85, -RZ, R107.reuse.H0_H0 ;  /* 0x2000006bff557230 */ /* 0x100fe20000004100 */
[-C--:B------:R-:W-:Y:S01]  /*6af0*/  F2FP.F16.E5M2.UNPACK_B R138, R86.reuse ;  /* 0x00000056ff8a723e */ /* 0x080fe200020004ff */
[--C-:B------:R-:W-:Y:S01]  /*6b00*/  HADD2.F32 R133, -RZ, R134.reuse.H0_H0 ;  /* 0x20000086ff857230 */ /* 0x100fe20000004100 */
[----:B------:R-:W-:Y:S01]  /*6b10*/  F2FP.F16.E5M2.UNPACK_B R140, R86.H1 ;  /* 0x00000056ff8c723e */ /* 0x000fe200030004ff */
[----:B------:R-:W-:Y:S01]  /*6b20*/  HADD2.F32 R86, -RZ, R107.H1_H1 ;  /* 0x3000006bff567230 */ /* 0x000fe20000004100 */
[----:B------:R-:W-:Y:S01]  /*6b30*/  F2FP.F16.E5M2.UNPACK_B R142, R87 ;  /* 0x00000057ff8e723e */ /* 0x000fe200020004ff */
[----:B------:R-:W-:Y:S01]  /*6b40*/  UIADD3 UR5, UPT, UPT, UR5, 0x280, URZ ;  /* 0x0000028005057890 */ /* 0x000fe2000fffe0ff */
[----:B------:R-:W-:Y:S01]  /*6b50*/  HADD2.F32 R134, -RZ, R134.H1_H1 ;  /* 0x30000086ff867230 */ /* 0x000fe20000004100 */
[----:B------:R-:W-:Y:S01]  /*6b60*/  F2FP.F16.E5M2.UNPACK_B R114, R88 ;  /* 0x00000058ff72723e */ /* 0x000fe200020004ff */
[--C-:B------:R-:W-:Y:S01]  /*6b70*/  HADD2.F32 R137, -RZ, R138.reuse.H0_H0 ;  /* 0x2000008aff897230 */ /* 0x100fe20000004100 */
[----:B------:R-:W-:Y:S01]  /*6b80*/  UPRMT UR5, UR37, 0x654, UR5 ;  /* 0x0000065425057896 */ /* 0x000fe20008000005 */
[----:B------:R-:W-:Y:S01]  /*6b90*/  HADD2.F32 R138, -RZ, R138.H1_H1 ;  /* 0x3000008aff8a7230 */ /* 0x000fe20000004100 */
[-C--:B------:R-:W-:Y:S01]  /*6ba0*/  F2FP.F16.E5M2.UNPACK_B R118, R89.reuse ;  /* 0x00000059ff76723e */ /* 0x080fe200020004ff */
[--C-:B------:R-:W-:Y:S01]  /*6bb0*/  HADD2.F32 R113, -RZ, R114.reuse.H0_H0 ;  /* 0x20000072ff717230 */ /* 0x100fe20000004100 */
[----:B------:R-:W-:Y:S01]  /*6bc0*/  F2FP.F16.E5M2.UNPACK_B R120, R89.H1 ;  /* 0x00000059ff78723e */ /* 0x000fe200030004ff */
[C---:B---3--:R-:W-:Y:S01]  /*6bd0*/  FMUL R4, R78.reuse, R4 ;  /* 0x000000044e047220 */ /* 0x048fe20000400000 */
[C---:B------:R-:W-:Y:S01]  /*6be0*/  FMUL R5, R78.reuse, R5 ;  /* 0x000000054e057220 */ /* 0x040fe20000400000 */
[C---:B------:R-:W-:Y:S01]  /*6bf0*/  FMUL R8, R78.reuse, R8 ;  /* 0x000000084e087220 */ /* 0x040fe20000400000 */
[C---:B------:R-:W-:Y:S01]  /*6c00*/  FMUL R9, R78.reuse, R9 ;  /* 0x000000094e097220 */ /* 0x040fe20000400000 */
[----:B------:R-:W-:Y:S01]  /*6c10*/  SYNCS.ARRIVE.TRANS64.RED.A1T0 RZ, [UR5], RZ ;  /* 0x000000ffffff79a7 */ /* 0x000fe20008100405 */
[C---:B------:R-:W-:Y:S01]  /*6c20*/  FFMA R4, R81.reuse, R80, R4 ;  /* 0x0000005051047223 */ /* 0x040fe20000000004 */
[C---:B------:R-:W-:Y:S01]  /*6c30*/  FFMA R5, R81.reuse, R82, R5 ;  /* 0x0000005251057223 */ /* 0x040fe20000000005 */
[----:B------:R-:W-:Y:S02]  /*6c40*/  HADD2.F32 R89, -RZ, R93.H0_H0 ;  /* 0x2000005dff597230 */ /* 0x000fe40000004100 */
[C---:B------:R-:W-:Y:S01]  /*6c50*/  FMUL R12, R78.reuse, R12 ;  /* 0x0000000c4e0c7220 */ /* 0x040fe20000400000 */
        /* <DEDUP_REMOVED lines=11> */
[----:B------:R-:W-:Y:S02]  /*6d10*/  HADD2.F32 R114, -RZ, R114.H1_H1 ;  /* 0x30000072ff727230 */ /* 0x000fe40000004100 */
[C---:B------:R-:W-:Y:S01]  /*6d20*/  FMUL R32, R78.reuse, R36 ;  /* 0x000000244e207220 */ /* 0x040fe20000400000 */
[C---:B------:R-:W-:Y:S01]  /*6d30*/  FMUL R33, R78.reuse, R37 ;  /* 0x000000254e217220 */ /* 0x040fe20000400000 */
[--C-:B------:R-:W-:Y:S02]  /*6d40*/  HADD2.F32 R117, -RZ, R118.reuse.H0_H0 ;  /* 0x20000076ff757230 */ /* 0x100fe40000004100 */
[C---:B------:R-:W-:Y:S01]  /*6d50*/  FMUL R36, R78.reuse, R40 ;  /* 0x000000284e247220 */ /* 0x040fe20000400000 */
[----:B------:R-:W-:Y:S02]  /*6d60*/  HADD2.F32 R118, -RZ, R118.H1_H1 ;  /* 0x30000076ff767230 */ /* 0x000fe40000004100 */
        /* <DEDUP_REMOVED lines=8> */
[----:B------:R-:W-:Y:S01]  /*6df0*/  F2FP.F16.E5M2.UNPACK_B R92, R94.H1 ;  /* 0x0000005eff5c723e */ /* 0x000fe200030004ff */
[C---:B------:R-:W-:Y:S01]  /*6e00*/  FMUL R53, R78.reuse, R57 ;  /* 0x000000394e357220 */ /* 0x040fe20000400000 */
[C---:B------:R-:W-:Y:S01]  /*6e10*/  FMUL R56, R78.reuse, R60 ;  /* 0x0000003c4e387220 */ /* 0x040fe20000400000 */
[----:B------:R-:W-:Y:S01]  /*6e20*/  F2FP.F16.E5M2.UNPACK_B R141, R87.H1 ;  /* 0x00000057ff8d723e */ /* 0x000fe200030004ff */
[C---:B------:R-:W-:Y:S01]  /*6e30*/  FMUL R57, R78.reuse, R61 ;  /* 0x0000003d4e397220 */ /* 0x040fe20000400000 */
[----:B------:R-:W-:Y:S02]  /*6e40*/  HADD2.F32 R80, -RZ, R142.H1_H1 ;  /* 0x3000008eff507230 */ /* 0x000fe40000004100 */
[C---:B------:R-:W-:Y:S01]  /*6e50*/  FMUL R60, R78.reuse, R64 ;  /* 0x000000404e3c7220 */ /* 0x040fe20000400000 */
[----:B------:R-:W-:Y:S01]  /*6e60*/  F2FP.F16.E5M2.UNPACK_B R116, R88.H1 ;  /* 0x00000058ff74723e */ /* 0x000fe200030004ff */
[C---:B------:R-:W-:Y:S01]  /*6e70*/  FMUL R61, R78.reuse, R65 ;  /* 0x000000414e3d7220 */ /* 0x040fe20000400000 */
[C---:B------:R-:W-:Y:S01]  /*6e80*/  FMUL R6, R78.reuse, R6 ;  /* 0x000000064e067220 */ /* 0x040fe20000400000 */
[----:B------:R-:W-:Y:S01]  /*6e90*/  F2FP.F16.E5M2.UNPACK_B R94, R95 ;  /* 0x0000005fff5e723e */ /* 0x000fe200020004ff */
[C---:B------:R-:W-:Y:S01]  /*6ea0*/  FMUL R7, R78.reuse, R7 ;  /* 0x000000074e077220 */ /* 0x040fe20000400000 */
[--C-:B------:R-:W-:Y:S02]  /*6eb0*/  HADD2.F32 R87, -RZ, R105.reuse.H0_H0 ;  /* 0x20000069ff577230 */ /* 0x100fe40000004100 */
[C---:B------:R-:W-:Y:S01]  /*6ec0*/  FFMA R6, R81.reuse, R83, R6 ;  /* 0x0000005351067223 */ /* 0x040fe20000000006 */
[----:B------:R-:W-:Y:S01]  /*6ed0*/  F2FP.F16.E5M2.UNPACK_B R122, R90 ;  /* 0x0000005aff7a723e */ /* 0x000fe200020004ff */
[C---:B------:R-:W-:Y:S01]  /*6ee0*/  FFMA R7, R81.reuse, R84, R7 ;  /* 0x0000005451077223 */ /* 0x040fe20000000007 */
[C---:B------:R-:W-:Y:S01]  /*6ef0*/  FFMA R8, R81.reuse, R85, R8 ;  /* 0x0000005551087223 */ /* 0x040fe20000000008 */
[----:B------:R-:W-:Y:S01]  /*6f00*/  F2FP.F16.E5M2.UNPACK_B R124, R90.H1 ;  /* 0x0000005aff7c723e */ /* 0x000fe200030004ff */
[----:B------:R-:W-:Y:S02]  /*6f10*/  HADD2.F32 R88, -RZ, R105.H1_H1 ;  /* 0x30000069ff587230 */ /* 0x000fe40000004100 */
[----:B------:R-:W-:Y:S01]  /*6f20*/  FFMA R9, R81, R86, R9 ;  /* 0x0000005651097223 */ /* 0x000fe20000000009 */
[----:B------:R-:W-:Y:S01]  /*6f30*/  F2FP.SATFINITE.E5M2.F32.PACK_AB_MERGE_C R156, R7, R6, RZ ;  /* 0x00000006079c723e */ /* 0x000fe200048060ff */
[----:B------:R-:W-:Y:S02]  /*6f40*/  HADD2.F32 R90, -RZ, R93.H1_H1 ;  /* 0x3000005dff5a7230 */ /* 0x000fe40000004100 */
[C---:B------:R-:W-:Y:S01]  /*6f50*/  FMUL R10, R78.reuse, R10 ;  /* 0x0000000a4e0a7220 */ /* 0x040fe20000400000 */
[--C-:B------:R-:W-:Y:S01]  /*6f60*/  HADD2.F32 R93, -RZ, R94.reuse.H0_H0 ;  /* 0x2000005eff5d7230 */ /* 0x100fe20000004100 */
[----:B------:R-:W-:Y:S01]  /*6f70*/  F2FP.SATFINITE.E5M2.F32.PACK_AB_MERGE_C R156, R5, R4, R156 ;  /* 0x00000004059c723e */ /* 0x000fe2000480609c */
[----:B------:R-:W-:Y:S02]  /*6f80*/  HADD2.F32 R94, -RZ, R94.H1_H1 ;  /* 0x3000005eff5e7230 */ /* 0x000fe40000004100 */
[C---:B------:R-:W-:Y:S01]  /*6f90*/  FFMA R10, R81.reuse, R87, R10 ;  /* 0x00000057510a7223 */ /* 0x040fe2000000000a */
[--C-:B------:R-:W-:Y:S02]  /*6fa0*/  HADD2.F32 R121, -RZ, R122.reuse.H0_H0 ;  /* 0x2000007aff797230 */ /* 0x100fe40000004100 */
[C---:B------:R-:W-:Y:S01]  /*6fb0*/  FMUL R11, R78.reuse, R11 ;  /* 0x0000000b4e0b7220 */ /* 0x040fe20000400000 */
[----:B------:R-:W-:Y:S01]  /*6fc0*/  F2FP.F16.E5M2.UNPACK_B R126, R91 ;  /* 0x0000005bff7e723e */ /* 0x000fe200020004ff */
[----:B------:R-:W-:Y:S01]  /*6fd0*/  HADD2.F32 R122, -RZ, R122.H1_H1 ;  /* 0x3000007aff7a7230 */ /* 0x000fe20000004100 */
[----:B------:R-:W-:Y:S01]  /*6fe0*/  F2FP.F16.E5M2.UNPACK_B R103, R95.H1 ;  /* 0x0000005fff67723e */ /* 0x000fe200030004ff */
[C---:B------:R-:W-:Y:S01]  /*6ff0*/  FFMA R11, R81.reuse, R88, R11 ;  /* 0x00000058510b7223 */ /* 0x040fe2000000000b */
[----:B------:R-:W-:Y:S01]  /*7000*/  F2FP.F16.E5M2.UNPACK_B R128, R91.H1 ;  /* 0x0000005bff80723e */ /* 0x000fe200030004ff */
[----:B------:R-:W-:Y:S02]  /*7010*/  HADD2.F32 R91, -RZ, R92.H0_H0 ;  /* 0x2000005cff5b7230 */ /* 0x000fe40000004100 */
[C---:B------:R-:W-:Y:S01]  /*7020*/  FFMA R12, R81.reuse, R89, R12 ;  /* 0x00000059510c7223 */ /* 0x040fe2000000000c */
[----:B------:R-:W-:Y:S01]  /*7030*/  FFMA R13, R81, R90, R13 ;  /* 0x0000005a510d7223 */ /* 0x000fe2000000000d */
[----:B------:R-:W-:Y:S01]  /*7040*/  F2FP.SATFINITE.E5M2.F32.PACK_AB_MERGE_C R157, R11, R10, RZ ;  /* 0x0000000a0b9d723e */ /* 0x000fe200048060ff */
[--C-:B------:R-:W-:Y:S01]  /*7050*/  HADD2.F32 R125, -RZ, R126.reuse.H0_H0 ;  /* 0x2000007eff7d7230 */ /* 0x100fe20000004100 */
[----:B------:R-:W-:Y:S01]  /*7060*/  F2FP.F16.E5M2.UNPACK_B R101, R96 ;  /* 0x00000060ff65723e */ /* 0x000fe200020004ff */
[----:B------:R-:W-:Y:S01]  /*7070*/  HADD2.F32 R126, -RZ, R126.H1_H1 ;  /* 0x3000007eff7e7230 */ /* 0x000fe20000004100 */
[----:B------:R-:W-:Y:S01]  /*7080*/  F2FP.SATFINITE.E5M2.F32.PACK_AB_MERGE_C R157, R9, R8, R157 ;  /* 0x00000008099d723e */ /* 0x000fe2000480609d */
[----:B------:R-:W-:Y:S02]  /*7090*/  HADD2.F32 R83, -RZ, R142.H0_H0 ;  /* 0x2000008eff537230 */ /* 0x000fe40000004100 */
[C---:B------:R-:W-:Y:S01]  /*70a0*/  FMUL R14, R78.reuse, R14 ;  /* 0x0000000e4e0e7220 */ /* 0x040fe20000400000 */
[----:B------:R-:W-:Y:S02]  /*70b0*/  HADD2.F32 R92, -RZ, R92.H1_H1 ;  /* 0x3000005cff5c7230 */ /* 0x000fe40000004100 */
[C---:B------:R-:W-:Y:S01]  /*70c0*/  FMUL R15, R78.reuse, R15 ;  /* 0x0000000f4e0f7220 */ /* 0x040fe20000400000 */
[----:B------:R-:W-:Y:S01]  /*70d0*/  F2FP.F16.E5M2.UNPACK_B R100, R96.H1 ;  /* 0x00000060ff64723e */ /* 0x000fe200030004ff */
[--C-:B------:R-:W-:Y:S02]  /*70e0*/  HADD2.F32 R95, -RZ, R103.reuse.H0_H0 ;  /* 0x20000067ff5f7230 */ /* 0x100fe40000004100 */
[C---:B------:R-:W-:Y:S01]  /*70f0*/  FFMA R14, R81.reuse, R91, R14 ;  /* 0x0000005b510e7223 */ /* 0x040fe2000000000e */
[C---:B------:R-:W-:Y:S01]  /*7100*/  FFMA R15, R81.reuse, R92, R15 ;  /* 0x0000005c510f7223 */ /* 0x040fe2000000000f */
[C---:B------:R-:W-:Y:S01]  /*7110*/  FFMA R16, R81.reuse, R93, R16 ;  /* 0x0000005d51107223 */ /* 0x040fe20000000010 */
[----:B------:R-:W-:Y:S01]  /*7120*/  FFMA R17, R81, R94, R17 ;  /* 0x0000005e51117223 */ /* 0x000fe20000000011 */
[-C--:B------:R-:W-:Y:S01]  /*7130*/  F2FP.F16.E5M2.UNPACK_B R102, R97.reuse ;  /* 0x00000061ff66723e */ /* 0x080fe200020004ff */
[----:B------:R-:W-:Y:S01]  /*7140*/  HADD2.F32 R96, -RZ, R103.H1_H1 ;  /* 0x30000067ff607230 */ /* 0x000fe20000004100 */
[----:B------:R-:W-:Y:S01]  /*7150*/  F2FP.SATFINITE.E5M2.F32.PACK_AB_MERGE_C R158, R15, R14, RZ ;  /* 0x0000000e0f9e723e */ /* 0x000fe200048060ff */
[C---:B------:R-:W-:Y:S01]  /*7160*/  FMUL R18, R78.reuse, R18 ;  /* 0x000000124e127220 */ /* 0x040fe20000400000 */
[----:B------:R-:W-:Y:S01]  /*7170*/  F2FP.F16.E5M2.UNPACK_B R104, R97.H1 ;  /* 0x00000061ff68723e */ /* 0x000fe200030004ff */
[--C-:B------:R-:W-:Y:S01]  /*7180*/  HADD2.F32 R97, -RZ, R101.reuse.H0_H0 ;  /* 0x20000065ff617230 */ /* 0x100fe20000004100 */
[----:B------:R-:W-:Y:S01]  /*7190*/  F2FP.SATFINITE.E5M2.F32.PACK_AB_MERGE_C R158, R13, R12, R158 ;  /* 0x0000000c0d9e723e */ /* 0x000fe2000480609e */
[C---:B------:R-:W-:Y:S01]  /*71a0*/  FFMA R18, R81.reuse, R95, R18 ;  /* 0x0000005f51127223 */ /* 0x040fe20000000012 */
[----:B------:R-:W-:Y:S01]  /*71b0*/  F2FP.F16.E5M2.UNPACK_B R110, R99 ;  /* 0x00000063ff6e723e */ /* 0x000fe200020004ff */
[C---:B------:R-:W-:Y:S01]  /*71c0*/  FMUL R19, R78.reuse, R19 ;  /* 0x000000134e137220 */ /* 0x040fe20000400000 */
[----:B------:R-:W-:Y:S01]  /*71d0*/  F2FP.F16.E5M2.UNPACK_B R112, R99.H1 ;  /* 0x00000063ff70723e */ /* 0x000fe200030004ff */
[----:B------:R-:W-:Y:S01]  /*71e0*/  HADD2.F32 R99, -RZ, R101.H1_H1 ;  /* 0x30000065ff637230 */ /* 0x000fe20000004100 */
[-C--:B------:R-:W-:Y:S01]  /*71f0*/  F2FP.F16.E5M2.UNPACK_B R106, R98.reuse ;  /* 0x00000062ff6a723e */ /* 0x080fe200020004ff */
[----:B------:R-:W-:Y:S01]  /*7200*/  HADD2.F32 R101, -RZ, R102.H0_H0 ;  /* 0x20000066ff657230 */ /* 0x000fe20000004100 */
[----:B------:R-:W-:Y:S01]  /*7210*/  F2FP.F16.E5M2.UNPACK_B R108, R98.H1 ;  /* 0x00000062ff6c723e */ /* 0x000fe200030004ff */
[----:B------:R-:W-:Y:S02]  /*7220*/  HADD2.F32 R98, -RZ, R100.H0_H0 ;  /* 0x20000064ff627230 */ /* 0x000fe40000004100 */
[C---:B------:R-:W-:Y:S01]  /*7230*/  FFMA R19, R81.reuse, R96, R19 ;  /* 0x0000006051137223 */ /* 0x040fe20000000013 */
[C---:B------:R-:W-:Y:S01]  /*7240*/  FFMA R0, R81.reuse, R97, R0 ;  /* 0x0000006151007223 */ /* 0x040fe20000000000 */
[----:B------:R-:W-:Y:S01]  /*7250*/  FFMA R2, R81, R99, R2 ;  /* 0x0000006351027223 */ /* 0x000fe20000000002 */
[----:B------:R-:W-:Y:S02]  /*7260*/  HADD2.F32 R102, -RZ, R102.H1_H1 ;  /* 0x30000066ff667230 */ /* 0x000fe40000004100 */
[C---:B------:R-:W-:Y:S01]  /*7270*/  FMUL R3, R78.reuse, R22 ;  /* 0x000000164e037220 */ /* 0x040fe20000400000 */
[----:B------:R-:W-:Y:S01]  /*7280*/  HADD2.F32 R100, -RZ, R100.H1_H1 ;  /* 0x30000064ff647230 */ /* 0x000fe20000004100 */
[----:B------:R-:W-:Y:S01]  /*7290*/  F2FP.SATFINITE.E5M2.F32.PACK_AB_MERGE_C R159, R19, R18, RZ ;  /* 0x00000012139f723e */ /* 0x000fe200048060ff */
[--C-:B------:R-:W-:Y:S02]  /*72a0*/  HADD2.F32 R105, -RZ, R106.reuse.H0_H0 ;  /* 0x2000006aff697230 */ /* 0x100fe40000004100 */
[----:B------:R-:W-:Y:S01]  /*72b0*/  FFMA R3, R81, R98, R3 ;  /* 0x0000006251037223 */ /* 0x000fe20000000003 */
[----:B------:R-:W-:Y:S01]  /*72c0*/  HADD2.F32 R106, -RZ, R106.H1_H1 ;  /* 0x3000006aff6a7230 */ /* 0x000fe20000004100 */
[----:B------:R-:W-:Y:S01]  /*72d0*/  F2FP.SATFINITE.E5M2.F32.PACK_AB_MERGE_C R159, R17, R16, R159 ;  /* 0x00000010119f723e */ /* 0x000fe2000480609f */
[----:B------:R-:W-:Y:S02]  /*72e0*/  HADD2.F32 R109, -RZ, R110.H0_H0 ;  /* 0x2000006eff6d7230 */ /* 0x000fe40000004100 */
[C---:B------:R-:W-:Y:S01]  /*72f0*/  FMUL R23, R78.reuse, R23 ;  /* 0x000000174e177220 */ /* 0x040fe20000400000 */
[--C-:B------:R-:W-:Y:S02]  /*7300*/  HADD2.F32 R103, -RZ, R104.reuse.H0_H0 ;  /* 0x20000068ff677230 */ /* 0x100fe40000004100 */
[C---:B------:R-:W-:Y:S01]  /*7310*/  FMUL R22, R78.reuse, R26 ;  /* 0x0000001a4e167220 */ /* 0x040fe20000400000 */
[----:B------:R-:W-:Y:S01]  /*7320*/  HADD2.F32 R104, -RZ, R104.H1_H1 ;  /* 0x30000068ff687230 */ /* 0x000fe20000004100 */
[----:B------:R1:W-:Y:S01]  /*7330*/  STS.128 [R168+UR43+0x2400], R156 ;  /* 0x0024009ca8007988 */ /* 0x0003e20008000c2b */
[C---:B------:R-:W-:Y:S01]  /*7340*/  FFMA R23, R81.reuse, R100, R23 ;  /* 0x0000006451177223 */ /* 0x040fe20000000017 */
[C---:B------:R-:W-:Y:S01]  /*7350*/  FFMA R20, R81.reuse, R101, R20 ;  /* 0x0000006551147223 */ /* 0x040fe20000000014 */
[C---:B------:R-:W-:Y:S01]  /*7360*/  FFMA R21, R81.reuse, R102, R21 ;  /* 0x0000006651157223 */ /* 0x040fe20000000015 */
[----:B------:R-:W-:Y:S01]  /*7370*/  FFMA R22, R81, R103, R22 ;  /* 0x0000006751167223 */ /* 0x000fe20000000016 */
[----:B------:R-:W-:Y:S01]  /*7380*/  HADD2.F32 R110, -RZ, R110.H1_H1 ;  /* 0x3000006eff6e7230 */ /* 0x000fe20000004100 */
[----:B------:R-:W-:Y:S01]  /*7390*/  F2FP.SATFINITE.E5M2.F32.PACK_AB_MERGE_C R161, R23, R3, RZ ;  /* 0x0000000317a1723e */ /* 0x000fe200048060ff */
[C---:B------:R-:W-:Y:S01]  /*73a0*/  FMUL R27, R78.reuse, R27 ;  /* 0x0000001b4e1b7220 */ /* 0x040fe20000400000 */
[--C-:B------:R-:W-:Y:S02]  /*73b0*/  HADD2.F32 R107, -RZ, R108.reuse.H0_H0 ;  /* 0x2000006cff6b7230 */ /* 0x100fe40000004100 */
[----:B------:R-:W-:Y:S01]  /*73c0*/  FMUL R26, R78, R30 ;  /* 0x0000001e4e1a7220 */ /* 0x000fe20000400000 */
[----:B------:R-:W-:Y:S01]  /*73d0*/  HADD2.F32 R108, -RZ, R108.H1_H1 ;  /* 0x3000006cff6c7230 */ /* 0x000fe20000004100 */
[----:B------:R-:W-:Y:S01]  /*73e0*/  F2FP.SATFINITE.E5M2.F32.PACK_AB_MERGE_C R160, R2, R0, R161 ;  /* 0x0000000002a0723e */ /* 0x000fe200048060a1 */
[C---:B------:R-:W-:Y:S01]  /*73f0*/  FFMA R27, R81.reuse, R104, R27 ;  /* 0x00000068511b7223 */ /* 0x040fe2000000001b */
[C---:B------:R-:W-:Y:S01]  /*7400*/  FFMA R24, R81.reuse, R105, R24 ;  /* 0x0000006951187223 */ /* 0x040fe20000000018 */
[C---:B------:R-:W-:Y:S01]  /*7410*/  FFMA R25, R81.reuse, R106, R25 ;  /* 0x0000006a51197223 */ /* 0x040fe20000000019 */
[----:B------:R-:W-:Y:S01]  /*7420*/  FFMA R26, R81, R107, R26 ;  /* 0x0000006b511a7223 */ /* 0x000fe2000000001a */
[C---:B------:R-:W-:Y:S01]  /*7430*/  FMUL R31, R78.reuse, R31 ;  /* 0x0000001f4e1f7220 */ /* 0x040fe20000400000 */
[--C-:B------:R-:W-:Y:S01]  /*7440*/  HADD2.F32 R111, -RZ, R112.reuse.H0_H0 ;  /* 0x20000070ff6f7230 */ /* 0x100fe20000004100 */
[----:B------:R-:W-:Y:S01]  /*7450*/  F2FP.SATFINITE.E5M2.F32.PACK_AB_MERGE_C R162, R27, R22, RZ ;  /* 0x000000161ba2723e */ /* 0x000fe200048060ff */
[----:B------:R-:W-:Y:S02]  /*7460*/  HADD2.F32 R112, -RZ, R112.H1_H1 ;  /* 0x30000070ff707230 */ /* 0x000fe40000004100 */
[C---:B------:R-:W-:Y:S01]  /*7470*/  FFMA R31, R81.reuse, R108, R31 ;  /* 0x0000006c511f7223 */ /* 0x040fe2000000001f */
[----:B------:R-:W-:Y:S01]  /*7480*/  FFMA R28, R81, R109, R28 ;  /* 0x0000006d511c7223 */ /* 0x000fe2000000001c */
[----:B------:R-:W-:Y:S01]  /*7490*/  F2FP.SATFINITE.E5M2.F32.PACK_AB_MERGE_C R161, R21, R20, R162 ;  /* 0x0000001415a1723e */ /* 0x000fe200048060a2 */
[----:B------:R-:W-:Y:S01]  /*74a0*/  FFMA R29, R81, R110, R29 ;  /* 0x0000006e511d7223 */ /* 0x000fe2000000001d */
[C---:B------:R-:W-:Y:S01]  /*74b0*/  FMUL R30, R78.reuse, R34 ;  /* 0x000000224e1e7220 */ /* 0x040fe20000400000 */
[----:B------:R-:W-:Y:S01]  /*74c0*/  F2FP.SATFINITE.E5M2.F32.PACK_AB_MERGE_C R163, R31, R26, RZ ;  /* 0x0000001a1fa3723e */ /* 0x000fe200048060ff */
[C---:B------:R-:W-:Y:S01]  /*74d0*/  FMUL R35, R78.reuse, R35 ;  /* 0x000000234e237220 */ /* 0x040fe20000400000 */
[--C-:B------:R-:W-:Y:S02]  /*74e0*/  HADD2.F32 R115, -RZ, R116.reuse.H0_H0 ;  /* 0x20000074ff737230 */ /* 0x100fe40000004100 */
[----:B------:R-:W-:Y:S01]  /*74f0*/  FFMA R30, R81, R111, R30 ;  /* 0x0000006f511e7223 */ /* 0x000fe2000000001e */
[----:B------:R-:W-:Y:S01]  /*7500*/  F2FP.SATFINITE.E5M2.F32.PACK_AB_MERGE_C R162, R25, R24, R163 ;  /* 0x0000001819a2723e */ /* 0x000fe200048060a3 */
[C---:B------:R-:W-:Y:S01]  /*7510*/  FFMA R35, R81.reuse, R112, R35 ;  /* 0x0000007051237223 */ /* 0x040fe20000000023 */
[C---:B------:R-:W-:Y:S01]  /*7520*/  FFMA R32, R81.reuse, R113, R32 ;  /* 0x0000007151207223 */ /* 0x040fe20000000020 */
[----:B------:R-:W-:Y:S01]  /*7530*/  FFMA R33, R81, R114, R33 ;  /* 0x0000007251217223 */ /* 0x000fe20000000021 */
[----:B------:R-:W-:Y:S02]  /*7540*/  HADD2.F32 R116, -RZ, R116.H1_H1 ;  /* 0x30000074ff747230 */ /* 0x000fe40000004100 */
        /* <DEDUP_REMOVED lines=9> */
[----:B------:R-:W-:Y:S01]  /*75e0*/  HADD2.F32 R120, -RZ, R120.H1_H1 ;  /* 0x30000078ff787230 */ /* 0x000fe20000004100 */
[----:B------:R1:W-:Y:S01]  /*75f0*/  STS.128 [R178+0x2010], R160 ;  /* 0x002010a0b2007388 */ /* 0x0003e20000000c00 */
[----:B------:R-:W-:Y:S01]  /*7600*/  F2FP.SATFINITE.E5M2.F32.PACK_AB_MERGE_C R184, R39, R34, RZ ;  /* 0x0000002227b8723e */ /* 0x000fe200048060ff */
[C---:B------:R-:W-:Y:S01]  /*7610*/  FMUL R38, R78.reuse, R42 ;  /* 0x0000002a4e267220 */ /* 0x040fe20000400000 */
[C---:B------:R-:W-:Y:S01]  /*7620*/  FMUL R43, R78.reuse, R43 ;  /* 0x0000002b4e2b7220 */ /* 0x040fe20000400000 */
[--C-:B------:R-:W-:Y:S01]  /*7630*/  HADD2.F32 R123, -RZ, R124.reuse.H0_H0 ;  /* 0x2000007cff7b7230 */ /* 0x100fe20000004100 */
[----:B------:R-:W-:Y:S01]  /*7640*/  F2FP.SATFINITE.E5M2.F32.PACK_AB_MERGE_C R184, R33, R32, R184 ;  /* 0x0000002021b8723e */ /* 0x000fe200048060b8 */
[C---:B------:R-:W-:Y:S01]  /*7650*/  FFMA R38, R81.reuse, R119, R38 ;  /* 0x0000007751267223 */ /* 0x040fe20000000026 */
        /* <DEDUP_REMOVED lines=12> */
[C---:B------:R-:W-:Y:S01]  /*7720*/  FFMA R45, R81.reuse, R126, R45 ;  /* 0x0000007e512d7223 */ /* 0x040fe2000000002d */
[----:B------:R-:W-:Y:S02]  /*7730*/  HADD2.F32 R128, -RZ, R128.H1_H1 ;  /* 0x30000080ff807230 */ /* 0x000fe40000004100 */
[C---:B------:R-:W-:Y:S01]  /*7740*/  FMUL R46, R78.reuse, R50 ;  /* 0x000000324e2e7220 */ /* 0x040fe20000400000 */
[C---:B------:R-:W-:Y:S01]  /*7750*/  FMUL R51, R78.reuse, R51 ;  /* 0x000000334e337220 */ /* 0x040fe20000400000 */
[--C-:B------:R-:W-:Y:S02]  /*7760*/  HADD2.F32 R131, -RZ, R132.reuse.H0_H0 ;  /* 0x20000084ff837230 */ /* 0x100fe40000004100 */
[C---:B------:R-:W-:Y:S01]  /*7770*/  FMUL R50, R78.reuse, R54 ;  /* 0x000000364e327220 */ /* 0x040fe20000400000 */
[C---:B------:R-:W-:Y:S01]  /*7780*/  FFMA R46, R81.reuse, R127, R46 ;  /* 0x0000007f512e7223 */ /* 0x040fe2000000002e */
[----:B------:R-:W-:Y:S02]  /*7790*/  HADD2.F32 R132, -RZ, R132.H1_H1 ;  /* 0x30000084ff847230 */ /* 0x000fe40000004100 */
[C---:B------:R-:W-:Y:S01]  /*77a0*/  FFMA R51, R81.reuse, R128, R51 ;  /* 0x0000008051337223 */ /* 0x040fe20000000033 */
[C---:B------:R-:W-:Y:S01]  /*77b0*/  FMUL R55, R78.reuse, R55 ;  /* 0x000000374e377220 */ /* 0x040fe20000400000 */
[C---:B------:R-:W-:Y:S01]  /*77c0*/  FFMA R48, R81.reuse, R129, R48 ;  /* 0x0000008151307223 */ /* 0x040fe20000000030 */
[C---:B------:R-:W-:Y:S01]  /*77d0*/  FFMA R49, R81.reuse, R130, R49 ;  /* 0x0000008251317223 */ /* 0x040fe20000000031 */
[--C-:B------:R-:W-:Y:S02]  /*77e0*/  HADD2.F32 R135, -RZ, R136.reuse.H0_H0 ;  /* 0x20000088ff877230 */ /* 0x100fe40000004100 */
[C---:B------:R-:W-:Y:S01]  /*77f0*/  FFMA R50, R81.reuse, R131, R50 ;  /* 0x0000008351327223 */ /* 0x040fe20000000032 */
[----:B------:R-:W-:Y:S02]  /*7800*/  HADD2.F32 R136, -RZ, R136.H1_H1 ;  /* 0x30000088ff887230 */ /* 0x000fe40000004100 */
[C---:B------:R-:W-:Y:S01]  /*7810*/  FMUL R54, R78.reuse, R58 ;  /* 0x0000003a4e367220 */ /* 0x040fe20000400000 */
        /* <DEDUP_REMOVED lines=16> */
[----:B------:R-:W-:Y:S01]  /*7920*/  FFMA R63, R81, R140, R63 ;  /* 0x0000008c513f7223 */ /* 0x000fe2000000003f */
[----:B------:R-:W-:Y:S01]  /*7930*/  FMUL R67, R78, R67 ;  /* 0x000000434e437220 */ /* 0x000fe20000400000 */
[----:B------:R-:W-:Y:S01]  /*7940*/  F2FP.SATFINITE.E5M2.F32.PACK_AB_MERGE_C R186, R47, R42, RZ ;  /* 0x0000002a2fba723e */ /* 0x000fe200048060ff */
[----:B------:R-:W-:Y:S01]  /*7950*/  FFMA R60, R81, R83, R60 ;  /* 0x00000053513c7223 */ /* 0x000fe2000000003c */
[----:B------:R-:W-:Y:S01]  /*7960*/  F2FP.SATFINITE.E5M2.F32.PACK_AB_MERGE_C R187, R51, R46, RZ ;  /* 0x0000002e33bb723e */ /* 0x000fe200048060ff */
[C---:B------:R-:W-:Y:S01]  /*7970*/  FFMA R61, R81.reuse, R80, R61 ;  /* 0x00000050513d7223 */ /* 0x040fe2000000003d */
[C---:B------:R-:W-:Y:S01]  /*7980*/  FFMA R62, R81.reuse, R85, R62 ;  /* 0x00000055513e7223 */ /* 0x040fe2000000003e */
[----:B------:R-:W-:Y:S01]  /*7990*/  FFMA R67, R81, R82, R67 ;  /* 0x0000005251437223 */ /* 0x000fe20000000043 */
[----:B------:R-:W-:Y:S02]  /*79a0*/  F2FP.SATFINITE.E5M2.F32.PACK_AB_MERGE_C R186, R41, R40, R186 ;  /* 0x0000002829ba723e */ /* 0x000fe400048060ba */
[----:B------:R-:W-:Y:S02]  /*79b0*/  F2FP.SATFINITE.E5M2.F32.PACK_AB_MERGE_C R187, R45, R44, R187 ;  /* 0x0000002c2dbb723e */ /* 0x000fe400048060bb */
[----:B------:R-:W-:Y:S02]  /*79c0*/  F2FP.SATFINITE.E5M2.F32.PACK_AB_MERGE_C R188, R55, R50, RZ ;  /* 0x0000003237bc723e */ /* 0x000fe400048060ff */
[----:B------:R-:W-:Y:S01]  /*79d0*/  F2FP.SATFINITE.E5M2.F32.PACK_AB_MERGE_C R189, R59, R54, RZ ;  /* 0x000000363bbd723e */ /* 0x000fe200048060ff */
[----:B------:R1:W-:Y:S01]  /*79e0*/  STS.128 [R177+0x2020], R184 ;  /* 0x002020b8b1007388 */ /* 0x0003e20000000c00 */
[----:B------:R-:W-:Y:S02]  /*79f0*/  F2FP.SATFINITE.E5M2.F32.PACK_AB_MERGE_C R190, R63, R58, RZ ;  /* 0x0000003a3fbe723e */ /* 0x000fe400048060ff */
[----:B------:R-:W-:Y:S02]  /*7a00*/  F2FP.SATFINITE.E5M2.F32.PACK_AB_MERGE_C R182, R67, R62, RZ ;  /* 0x0000003e43b6723e */ /* 0x000fe400048060ff */
[----:B------:R-:W-:Y:S02]  /*7a10*/  F2FP.SATFINITE.E5M2.F32.PACK_AB_MERGE_C R188, R49, R48, R188 ;  /* 0x0000003031bc723e */ /* 0x000fe400048060bc */
[----:B------:R-:W-:Y:S02]  /*7a20*/  F2FP.SATFINITE.E5M2.F32.PACK_AB_MERGE_C R189, R53, R52, R189 ;  /* 0x0000003435bd723e */ /* 0x000fe400048060bd */
[----:B------:R-:W-:Y:S02]  /*7a30*/  F2FP.SATFINITE.E5M2.F32.PACK_AB_MERGE_C R190, R57, R56, R190 ;  /* 0x0000003839be723e */ /* 0x000fe400048060be */
[----:B------:R-:W-:Y:S02]  /*7a40*/  F2FP.SATFINITE.E5M2.F32.PACK_AB_MERGE_C R191, R61, R60, R182 ;  /* 0x0000003c3dbf723e */ /* 0x000fe400048060b6 */
[----:B------:R-:W-:Y:S03]  /*7a50*/  IADD3 R76, PT, PT, R76, 0x1, RZ ;  /* 0x000000014c4c7810 */ /* 0x000fe60007ffe0ff */
[----:B------:R1:W-:Y:S01]  /*7a60*/  STS.128 [R176+0x2030], R188 ;  /* 0x002030bcb0007388 */ /* 0x0003e20000000c00 */
[----:B------:R-:W-:Y:S01]  /*7a70*/  @!PT LDS RZ, [RZ] ;  /* 0x00000000fffff984 */ /* 0x000fe20000000800 */
[----:B------:R-:W-:Y:S01]  /*7a80*/  @!PT LDS RZ, [RZ] ;  /* 0x00000000fffff984 */ /* 0x000fe20000000800 */
[----:B------:R-:W-:Y:S01]  /*7a90*/  @!PT LDS RZ, [RZ] ;  /* 0x00000000fffff984 */ /* 0x000fe20000000800 */
[----:B------:R-:W-:Y:S01]  /*7aa0*/  @!PT LDS RZ, [RZ] ;  /* 0x00000000fffff984 */ /* 0x000fe20000000800 */
[----:B------:R3:W-:Y:S07]  /*7ab0*/  MEMBAR.ALL.CTA ;  /* 0x0000000000007992 */ /* 0x0007ee0000008000 */
[----:B---3--:R-:W3:Y:S02]  /*7ac0*/  FENCE.VIEW.ASYNC.S ;  /* 0x00000000000073c6 */ /* 0x008ee40000000000 */
[----:B---3--:R-:W-:Y:S06]  /*7ad0*/  BAR.SYNC.DEFER_BLOCKING 0x1, 0x80 ;  /* 0x0042000000007b1d */ /* 0x008fec0000010000 */
[----:B------:R-:W-:Y:S05]  /*7ae0*/  @P0 BRA `(.L_x_124) ;  /* 0x0000000000340947 */ /* 0x000fea0003800000 */
[----:B------:R-:W-:Y:S01]  /*7af0*/  UIADD3 UR12, UPT, UPT, UR43, 0x2400, URZ ;  /* 0x000024002b0c7890 */ /* 0x000fe2000fffe0ff */
[----:B------:R-:W-:Y:S01]  /*7b00*/  R2UR UR9, R155 ;  /* 0x000000009b0972ca */ /* 0x000fe200000e0000 */
[----:B------:R-:W-:Y:S01]  /*7b10*/  UIADD3 UR10, UP0, UPT, UR46, 0x680, URZ ;  /* 0x000006802e0a7890 */ /* 0x000fe2000ff1e0ff */
[----:B------:R-:W-:Y:S01]  /*7b20*/  R2UR UR8, R165 ;  /* 0x00000000a50872ca */ /* 0x000fe200000e0000 */
[----:B------:R-:W-:Y:S02]  /*7b30*/  UMOV UR7, UR36 ;  /* 0x0000002400077c82 */ /* 0x000fe40008000000 */
[----:B------:R-:W-:Y:S01]  /*7b40*/  IMAD.U32 R179, RZ, RZ, UR12 ;  /* 0x0000000cffb37e24 */ /* 0x000fe2000f8e00ff */
[----:B------:R-:W-:Y:S04]  /*7b50*/  UIADD3.X UR11, UPT, UPT, URZ, UR47, URZ, UP0, !UPT ;  /* 0x0000002fff0b7290 */ /* 0x000fe800087fe4ff */
[----:B------:R-:W-:Y:S03]  /*7b60*/  R2UR UR4, R179 ;  /* 0x00000000b30472ca */ /* 0x000fe600000e0000 */
[----:B------:R-:W-:Y:S02]  /*7b70*/  USHF.L.U32 UR5, UR9, 0x6, URZ ;  /* 0x0000000609057899 */ /* 0x000fe400080006ff */
[----:B------:R-:W-:Y:S09]  /*7b80*/  USHF.L.U32 UR6, UR8, 0x7, URZ ;  /* 0x0000000708067899 */ /* 0x000ff200080006ff */
[----:B------:R3:W-:Y:S01]  /*7b90*/  UTMASTG.3D [UR4], [UR10] ;  /* 0x000000040a0073b5 */ /* 0x0007e20008010000 */
[----:B------:R0:W-:Y:S01]  /*7ba0*/  UTMACMDFLUSH ;  /* 0x00000000000079b7 */ /* 0x0001e20000000000 */
[----:B---3--:R-:W-:Y:S04]  /*7bb0*/  DEPBAR.LE SB0, 0x0 ;  /* 0x000080000000791a */ /* 0x008fe80000000000 */
.L_x_124:
[----:B------:R-:W-:Y:S05]  /*7bc0*/  BSYNC.RECONVERGENT B0 ;  /* 0x0000000000007941 */ /* 0x000fea0003800200 */
.L_x_123:
[----:B------:R-:W-:Y:S01]  /*7bd0*/  BAR.SYNC.DEFER_BLOCKING 0x1, 0x80 ;  /* 0x0042000000007b1d */ /* 0x000fe20000010000 */
[----:B------:R-:W-:Y:S01]  /*7be0*/  ISETP.NE.AND P2, PT, R180, RZ, PT ;  /* 0x000000ffb400720c */ /* 0x000fe20003f45270 */
[----:B------:R-:W-:Y:S01]  /*7bf0*/  IMAD.IADD R155, R75, 0x1, R143 ;  /* 0x000000014b9b7824 */ /* 0x000fe200078e028f */
[----:B------:R-:W-:Y:S01]  /*7c00*/  ISETP.NE.AND P0, PT, R181, 0x2, PT ;  /* 0x00000002b500780c */ /* 0x000fe20003f05270 */
[----:B------:R-:W-:Y:S01]  /*7c10*/  IMAD.IADD R165, R77, 0x1, R154 ;  /* 0x000000014da57824 */ /* 0x000fe200078e029a */
[----:B------:R-:W-:Y:S02]  /*7c20*/  ISETP.NE.AND P1, PT, R76, 0x4, PT ;  /* 0x000000044c00780c */ /* 0x000fe40003f25270 */
[----:B------:R-:W-:Y:S02]  /*7c30*/  SEL R3, RZ, 0x1, P0 ;  /* 0x00000001ff037807 */ /* 0x000fe40000000000 */
[----:B------:R-:W-:Y:S02]  /*7c40*/  SEL R0, RZ, 0x1, P1 ;  /* 0x00000001ff007807 */ /* 0x000fe40000800000 */
[----:B------:R-:W-:Y:S02]  /*7c50*/  LOP3.LUT R174, R174, R3, RZ, 0x3c, !PT ;  /* 0x00000003aeae7212 */ /* 0x000fe400078e3cff */
[----:B------:R-:W-:Y:S02]  /*7c60*/  LOP3.LUT R175, R175, R0, RZ, 0x3c, !PT ;  /* 0x00000000afaf7212 */ /* 0x000fe400078e3cff */
[----:B------:R-:W-:Y:S02]  /*7c70*/  @P2 R2UR UR36, R171 ;  /* 0x00000000ab2422ca */ /* 0x000fe400000e0000 */
[----:B------:R-:W-:Y:S02]  /*7c80*/  SEL R181, R181, RZ, P0 ;  /* 0x000000ffb5b57207 */ /* 0x000fe40000000000 */
[----:B------:R-:W-:Y:S01]  /*7c90*/  SEL R76, R76, RZ, P1 ;  /* 0x000000ff4c4c7207 */ /* 0x000fe20000800000 */
[----:B------:R-:W-:Y:S10]  /*7ca0*/  @P2 BRA `(.L_x_125) ;  /* 0xffffffdc00702947 */ /* 0x000ff4000383ffff */
[----:B------:R-:W-:Y:S05]  /*7cb0*/  EXIT ;  /* 0x000000000000794d */ /* 0x000fea0003800000 */
.L_x_20:
[----:B--2---:R2:W1:Y:S02]  /*7cc0*/  SYNCS.PHASECHK.TRANS64.TRYWAIT P0, [R3+URZ+0x2b0], R2 ;  /* 0x0002b002030075a7 */ /* 0x00446400080011ff */
[----:B-1----:R-:W-:Y:S05]  /*7cd0*/  @!P0 NANOSLEEP.SYNCS 0x989680 ;  /* 0x009896800000895d */ /* 0x002fea0003900000 */
[----:B------:R-:W1:Y:S02]  /*7ce0*/  @!P0 SYNCS.PHASECHK.TRANS64 P0, [R3+URZ+0x2b0], R2 ;  /* 0x0002b002030085a7 */ /* 0x000e6400080010ff */
[----:B-1----:R-:W-:Y:S05]  /*7cf0*/  @!P0 BRA `(.L_x_20) ;  /* 0xfffffffc00f08947 */ /* 0x002fea000383ffff */
[----:B------:R-:W-:Y:S05]  /*7d00*/  BRA `(.L_x_126) ;  /* 0xffffff9c00187947 */ /* 0x000fea000383ffff */
.L_x_23:
[----:B-1----:R-:W-:-:S07]  /*7d10*/  MOV R2, UR33 ;  /* 0x0000002100027c02 */ /* 0x002fce0008000f00 */
.L_x_127:
[----:B-1----:R1:W2:Y:S02]  /*7d20*/  SYNCS.PHASECHK.TRANS64.TRYWAIT P0, [R2+URZ+0x110], R5 ;  /* 0x00011005020075a7 */ /* 0x0022a400080011ff */
[----:B--2---:R-:W-:Y:S05]  /*7d30*/  @!P0 NANOSLEEP.SYNCS 0x989680 ;  /* 0x009896800000895d */ /* 0x004fea0003900000 */
[----:B------:R-:W2:Y:S02]  /*7d40*/  @!P0 SYNCS.PHASECHK.TRANS64 P0, [R2+URZ+0x110], R5 ;  /* 0x00011005020085a7 */ /* 0x000ea400080010ff */
[----:B--2---:R-:W-:Y:S05]  /*7d50*/  @!P0 BRA `(.L_x_127) ;  /* 0xfffffffc00f08947 */ /* 0x004fea000383ffff */
[----:B------:R-:W-:Y:S05]  /*7d60*/  BRA `(.L_x_22) ;  /* 0xffffff9c00687947 */ /* 0x000fea000383ffff */
.L_x_29:
[----:B-1----:R-:W-:-:S07]  /*7d70*/  MOV R2, UR17 ;  /* 0x0000001100027c02 */ /* 0x002fce0008000f00 */
.L_x_128:
[----:B-1----:R1:W2:Y:S02]  /*7d80*/  SYNCS.PHASECHK.TRANS64.TRYWAIT P0, [R2+URZ+0x110], R5 ;  /* 0x00011005020075a7 */ /* 0x0022a400080011ff */
[----:B--2---:R-:W-:Y:S05]  /*7d90*/  @!P0 NANOSLEEP.SYNCS 0x989680 ;  /* 0x009896800000895d */ /* 0x004fea0003900000 */
[----:B------:R-:W2:Y:S02]  /*7da0*/  @!P0 SYNCS.PHASECHK.TRANS64 P0, [R2+URZ+0x110], R5 ;  /* 0x00011005020085a7 */ /* 0x000ea400080010ff */
[----:B--2---:R-:W-:Y:S05]  /*7db0*/  @!P0 BRA `(.L_x_128) ;  /* 0xfffffffc00f08947 */ /* 0x004fea000383ffff */
[----:B------:R-:W-:Y:S05]  /*7dc0*/  BRA `(.L_x_28) ;  /* 0xffffffa000107947 */ /* 0x000fea000383ffff */
.L_x_33:
[----:B-1----:R1:W2:Y:S02]  /*7dd0*/  SYNCS.PHASECHK.TRANS64.TRYWAIT P0, [R2+URZ+0x240], R3 ;  /* 0x00024003020075a7 */ /* 0x0022a400080011ff */
[----:B--2---:R-:W-:Y:S05]  /*7de0*/  @!P0 NANOSLEEP.SYNCS 0x989680 ;  /* 0x009896800000895d */ /* 0x004fea0003900000 */
[----:B------:R-:W2:Y:S02]  /*7df0*/  @!P0 SYNCS.PHASECHK.TRANS64 P0, [R2+URZ+0x240], R3 ;  /* 0x00024003020085a7 */ /* 0x000ea400080010ff */
[----:B--2---:R-:W-:Y:S05]  /*7e00*/  @!P0 BRA `(.L_x_33) ;  /* 0xfffffffc00f08947 */ /* 0x004fea000383ffff */
[----:B------:R-:W-:Y:S05]  /*7e10*/  BRA `(.L_x_129) ;  /* 0xffffffa000a07947 */ /* 0x000fea000383ffff */
.L_x_37:
[----:B----4-:R-:W-:-:S07]  /*7e20*/  MOV R0, UR5 ;  /* 0x0000000500007c02 */ /* 0x010fce0008000f00 */
.L_x_130:
[----:B-1----:R1:W2:Y:S02]  /*7e30*/  SYNCS.PHASECHK.TRANS64.TRYWAIT P0, [R0+URZ], R3 ;  /* 0x00000003000075a7 */ /* 0x0022a400080011ff */
[----:B--2---:R-:W-:Y:S05]  /*7e40*/  @!P0 NANOSLEEP.SYNCS 0x989680 ;  /* 0x009896800000895d */ /* 0x004fea0003900000 */
[----:B------:R-:W2:Y:S02]  /*7e50*/  @!P0 SYNCS.PHASECHK.TRANS64 P0, [R0+URZ], R3 ;  /* 0x00000003000085a7 */ /* 0x000ea400080010ff */
[----:B--2---:R-:W-:Y:S05]  /*7e60*/  @!P0 BRA `(.L_x_130) ;  /* 0xfffffffc00f08947 */ /* 0x004fea000383ffff */
[----:B------:R-:W-:Y:S05]  /*7e70*/  BRA `(.L_x_131) ;  /* 0xffffffa800107947 */ /* 0x000fea000383ffff */
.L_x_38:
[----:B----4-:R-:W-:-:S07]  /*7e80*/  MOV R0, UR5 ;  /* 0x0000000500007c02 */ /* 0x010fce0008000f00 */
.L_x_132:
[----:B-1----:R1:W2:Y:S02]  /*7e90*/  SYNCS.PHASECHK.TRANS64.TRYWAIT P0, [R0+URZ], R3 ;  /* 0x00000003000075a7 */ /* 0x0022a400080011ff */
[----:B--2---:R-:W-:Y:S05]  /*7ea0*/  @!P0 NANOSLEEP.SYNCS 0x989680 ;  /* 0x009896800000895d */ /* 0x004fea0003900000 */
[----:B------:R-:W2:Y:S02]  /*7eb0*/  @!P0 SYNCS.PHASECHK.TRANS64 P0, [R0+URZ], R3 ;  /* 0x00000003000085a7 */ /* 0x000ea400080010ff */
[----:B--2---:R-:W-:Y:S05]  /*7ec0*/  @!P0 BRA `(.L_x_132) ;  /* 0xfffffffc00f08947 */ /* 0x004fea000383ffff */
[----:B------:R-:W-:Y:S05]  /*7ed0*/  BRA `(.L_x_133) ;  /* 0xffffffa8001c7947 */ /* 0x000fea000383ffff */
.L_x_39:
[----:B----4-:R-:W-:-:S07]  /*7ee0*/  MOV R0, UR5 ;  /* 0x0000000500007c02 */ /* 0x010fce0008000f00 */
.L_x_134:
[----:B-1----:R1:W2:Y:S02]  /*7ef0*/  SYNCS.PHASECHK.TRANS64.TRYWAIT P0, [R0+URZ], R3 ;  /* 0x00000003000075a7 */ /* 0x0022a400080011ff */
[----:B--2---:R-:W-:Y:S05]  /*7f00*/  @!P0 NANOSLEEP.SYNCS 0x989680 ;  /* 0x009896800000895d */ /* 0x004fea0003900000 */
[----:B------:R-:W2:Y:S02]  /*7f10*/  @!P0 SYNCS.PHASECHK.TRANS64 P0, [R0+URZ], R3 ;  /* 0x00000003000085a7 */ /* 0x000ea400080010ff */
[----:B--2---:R-:W-:Y:S05]  /*7f20*/  @!P0 BRA `(.L_x_134) ;  /* 0xfffffffc00f08947 */ /* 0x004fea000383ffff */
[----:B------:R-:W-:Y:S05]  /*7f30*/  BRA `(.L_x_135) ;  /* 0xffffffa800287947 */ /* 0x000fea000383ffff */
.L_x_40:
[----:B----4-:R-:W-:-:S07]  /*7f40*/  MOV R0, UR5 ;  /* 0x0000000500007c02 */ /* 0x010fce0008000f00 */
.L_x_136:
[----:B-1----:R1:W2:Y:S02]  /*7f50*/  SYNCS.PHASECHK.TRANS64.TRYWAIT P0, [R0+URZ], R3 ;  /* 0x00000003000075a7 */ /* 0x0022a400080011ff */
[----:B--2---:R-:W-:Y:S05]  /*7f60*/  @!P0 NANOSLEEP.SYNCS 0x989680 ;  /* 0x009896800000895d */ /* 0x004fea0003900000 */
[----:B------:R-:W2:Y:S02]  /*7f70*/  @!P0 SYNCS.PHASECHK.TRANS64 P0, [R0+URZ], R3 ;  /* 0x00000003000085a7 */ /* 0x000ea400080010ff */
[----:B--2---:R-:W-:Y:S05]  /*7f80*/  @!P0 BRA `(.L_x_136) ;  /* 0xfffffffc00f08947 */ /* 0x004fea000383ffff */
[----:B------:R-:W-:Y:S05]  /*7f90*/  BRA `(.L_x_137) ;  /* 0xffffffa800347947 */ /* 0x000fea000383ffff */
.L_x_41:
[----:B----4-:R-:W-:-:S07]  /*7fa0*/  MOV R0, UR5 ;  /* 0x0000000500007c02 */ /* 0x010fce0008000f00 */
.L_x_138:
[----:B-1----:R1:W2:Y:S02]  /*7fb0*/  SYNCS.PHASECHK.TRANS64.TRYWAIT P0, [R0+URZ], R3 ;  /* 0x00000003000075a7 */ /* 0x0022a400080011ff */
[----:B--2---:R-:W-:Y:S05]  /*7fc0*/  @!P0 NANOSLEEP.SYNCS 0x989680 ;  /* 0x009896800000895d */ /* 0x004fea0003900000 */
[----:B------:R-:W2:Y:S02]  /*7fd0*/  @!P0 SYNCS.PHASECHK.TRANS64 P0, [R0+URZ], R3 ;  /* 0x00000003000085a7 */ /* 0x000ea400080010ff */
[----:B--2---:R-:W-:Y:S05]  /*7fe0*/  @!P0 BRA `(.L_x_138) ;  /* 0xfffffffc00f08947 */ /* 0x004fea000383ffff */
[----:B------:R-:W-:Y:S05]  /*7ff0*/  BRA `(.L_x_139) ;  /* 0xffffffa800407947 */ /* 0x000fea000383ffff */
.L_x_42:
[----:B----4-:R-:W-:-:S07]  /*8000*/  MOV R0, UR5 ;  /* 0x0000000500007c02 */ /* 0x010fce0008000f00 */
.L_x_140:
[----:B-1----:R1:W2:Y:S02]  /*8010*/  SYNCS.PHASECHK.TRANS64.TRYWAIT P0, [R0+URZ], R3 ;  /* 0x00000003000075a7 */ /* 0x0022a400080011ff */
[----:B--2---:R-:W-:Y:S05]  /*8020*/  @!P0 NANOSLEEP.SYNCS 0x989680 ;  /* 0x009896800000895d */ /* 0x004fea0003900000 */
[----:B------:R-:W2:Y:S02]  /*8030*/  @!P0 SYNCS.PHASECHK.TRANS64 P0, [R0+URZ], R3 ;  /* 0x00000003000085a7 */ /* 0x000ea400080010ff */
[----:B--2---:R-:W-:Y:S05]  /*8040*/  @!P0 BRA `(.L_x_140) ;  /* 0xfffffffc00f08947 */ /* 0x004fea000383ffff */
[----:B------:R-:W-:Y:S05]  /*8050*/  BRA `(.L_x_141) ;  /* 0xffffffa8004c7947 */ /* 0x000fea000383ffff */
.L_x_43:
[----:B----4-:R-:W-:-:S07]  /*8060*/  MOV R0, UR5 ;  /* 0x0000000500007c02 */ /* 0x010fce0008000f00 */
.L_x_142:
[----:B-1----:R1:W2:Y:S02]  /*8070*/  SYNCS.PHASECHK.TRANS64.TRYWAIT P0, [R0+URZ], R3 ;  /* 0x00000003000075a7 */ /* 0x0022a400080011ff */
[----:B--2---:R-:W-:Y:S05]  /*8080*/  @!P0 NANOSLEEP.SYNCS 0x989680 ;  /* 0x009896800000895d */ /* 0x004fea0003900000 */
[----:B------:R-:W2:Y:S02]  /*8090*/  @!P0 SYNCS.PHASECHK.TRANS64 P0, [R0+URZ], R3 ;  /* 0x00000003000085a7 */ /* 0x000ea400080010ff */
[----:B--2---:R-:W-:Y:S05]  /*80a0*/  @!P0 BRA `(.L_x_142) ;  /* 0xfffffffc00f08947 */ /* 0x004fea000383ffff */
[----:B------:R-:W-:Y:S05]  /*80b0*/  BRA `(.L_x_143) ;  /* 0xffffffa800587947 */ /* 0x000fea000383ffff */
.L_x_44:
[----:B----4-:R-:W-:-:S07]  /*80c0*/  MOV R0, UR5 ;  /* 0x0000000500007c02 */ /* 0x010fce0008000f00 */
.L_x_144:
[----:B-1----:R1:W2:Y:S02]  /*80d0*/  SYNCS.PHASECHK.TRANS64.TRYWAIT P0, [R0+URZ], R3 ;  /* 0x00000003000075a7 */ /* 0x0022a400080011ff */
[----:B--2---:R-:W-:Y:S05]  /*80e0*/  @!P0 NANOSLEEP.SYNCS 0x989680 ;  /* 0x009896800000895d */ /* 0x004fea0003900000 */
[----:B------:R-:W2:Y:S02]  /*80f0*/  @!P0 SYNCS.PHASECHK.TRANS64 P0, [R0+URZ], R3 ;  /* 0x00000003000085a7 */ /* 0x000ea400080010ff */
[----:B--2---:R-:W-:Y:S05]  /*8100*/  @!P0 BRA `(.L_x_144) ;  /* 0xfffffffc00f08947 */ /* 0x004fea000383ffff */
[----:B------:R-:W-:Y:S05]  /*8110*/  BRA `(.L_x_145) ;  /* 0xffffffa800647947 */ /* 0x000fea000383ffff */
.L_x_45:
[----:B----4-:R-:W-:-:S07]  /*8120*/  MOV R0, UR5 ;  /* 0x0000000500007c02 */ /* 0x010fce0008000f00 */
.L_x_146:
[----:B-1----:R1:W2:Y:S02]  /*8130*/  SYNCS.PHASECHK.TRANS64.TRYWAIT P0, [R0+URZ], R3 ;  /* 0x00000003000075a7 */ /* 0x0022a400080011ff */
[----:B--2---:R-:W-:Y:S05]  /*8140*/  @!P0 NANOSLEEP.SYNCS 0x989680 ;  /* 0x009896800000895d */ /* 0x004fea0003900000 */
[----:B------:R-:W2:Y:S02]  /*8150*/  @!P0 SYNCS.PHASECHK.TRANS64 P0, [R0+URZ], R3 ;  /* 0x00000003000085a7 */ /* 0x000ea400080010ff */
[----:B--2---:R-:W-:Y:S05]  /*8160*/  @!P0 BRA `(.L_x_146) ;  /* 0xfffffffc00f08947 */ /* 0x004fea000383ffff */
[----:B------:R-:W-:Y:S05]  /*8170*/  BRA `(.L_x_147) ;  /* 0xffffffa800707947 */ /* 0x000fea000383ffff */
.L_x_46:
[----:B----4-:R-:W-:-:S07]  /*8180*/  MOV R0, UR5 ;  /* 0x0000000500007c02 */ /* 0x010fce0008000f00 */
.L_x_148:
[----:B-1----:R1:W2:Y:S02]  /*8190*/  SYNCS.PHASECHK.TRANS64.TRYWAIT P0, [R0+URZ], R3 ;  /* 0x00000003000075a7 */ /* 0x0022a400080011ff */
[----:B--2---:R-:W-:Y:S05]  /*81a0*/  @!P0 NANOSLEEP.SYNCS 0x989680 ;  /* 0x009896800000895d */ /* 0x004fea0003900000 */
[----:B------:R-:W2:Y:S02]  /*81b0*/  @!P0 SYNCS.PHASECHK.TRANS64 P0, [R0+URZ], R3 ;  /* 0x00000003000085a7 */ /* 0x000ea400080010ff */
[----:B--2---:R-:W-:Y:S05]  /*81c0*/  @!P0 BRA `(.L_x_148) ;  /* 0xfffffffc00f08947 */ /* 0x004fea000383ffff */
[----:B------:R-:W-:Y:S05]  /*81d0*/  BRA `(.L_x_149) ;  /* 0xffffffa8007c7947 */ /* 0x000fea000383ffff */
.L_x_47:
[----:B----4-:R-:W-:-:S07]  /*81e0*/  MOV R0, UR5 ;  /* 0x0000000500007c02 */ /* 0x010fce0008000f00 */
.L_x_150:
[----:B-1----:R1:W2:Y:S02]  /*81f0*/  SYNCS.PHASECHK.TRANS64.TRYWAIT P0, [R0+URZ], R3 ;  /* 0x00000003000075a7 */ /* 0x0022a400080011ff */
[----:B--2---:R-:W-:Y:S05]  /*8200*/  @!P0 NANOSLEEP.SYNCS 0x989680 ;  /* 0x009896800000895d */ /* 0x004fea0003900000 */
[----:B------:R-:W2:Y:S02]  /*8210*/  @!P0 SYNCS.PHASECHK.TRANS64 P0, [R0+URZ], R3 ;  /* 0x00000003000085a7 */ /* 0x000ea400080010ff */
[----:B--2---:R-:W-:Y:S05]  /*8220*/  @!P0 BRA `(.L_x_150) ;  /* 0xfffffffc00f08947 */ /* 0x004fea000383ffff */
[----:B------:R-:W-:Y:S05]  /*8230*/  BRA `(.L_x_151) ;  /* 0xffffffa800887947 */ /* 0x000fea000383ffff */
.L_x_48:
[----:B----4-:R-:W-:-:S07]  /*8240*/  MOV R0, UR5 ;  /* 0x0000000500007c02 */ /* 0x010fce0008000f00 */
.L_x_152:
[----:B-1----:R1:W2:Y:S02]  /*8250*/  SYNCS.PHASECHK.TRANS64.TRYWAIT P0, [R0+URZ], R3 ;  /* 0x00000003000075a7 */ /* 0x0022a400080011ff */
[----:B--2---:R-:W-:Y:S05]  /*8260*/  @!P0 NANOSLEEP.SYNCS 0x989680 ;  /* 0x009896800000895d */ /* 0x004fea0003900000 */
[----:B------:R-:W2:Y:S02]  /*8270*/  @!P0 SYNCS.PHASECHK.TRANS64 P0, [R0+URZ], R3 ;  /* 0x00000003000085a7 */ /* 0x000ea400080010ff */
[----:B--2---:R-:W-:Y:S05]  /*8280*/  @!P0 BRA `(.L_x_152) ;  /* 0xfffffffc00f08947 */ /* 0x004fea000383ffff */
[----:B------:R-:W-:Y:S05]  /*8290*/  BRA `(.L_x_153) ;  /* 0xffffffa800947947 */ /* 0x000fea000383ffff */
.L_x_49:
[----:B----4-:R-:W-:-:S07]  /*82a0*/  MOV R0, UR5 ;  /* 0x0000000500007c02 */ /* 0x010fce0008000f00 */
.L_x_154:
[----:B-1----:R1:W2:Y:S02]  /*82b0*/  SYNCS.PHASECHK.TRANS64.TRYWAIT P0, [R0+URZ], R3 ;  /* 0x00000003000075a7 */ /* 0x0022a400080011ff */
[----:B--2---:R-:W-:Y:S05]  /*82c0*/  @!P0 NANOSLEEP.SYNCS 0x989680 ;  /* 0x009896800000895d */ /* 0x004fea0003900000 */
[----:B------:R-:W2:Y:S02]  /*82d0*/  @!P0 SYNCS.PHASECHK.TRANS64 P0, [R0+URZ], R3 ;  /* 0x00000003000085a7 */ /* 0x000ea400080010ff */
[----:B--2---:R-:W-:Y:S05]  /*82e0*/  @!P0 BRA `(.L_x_154) ;  /* 0xfffffffc00f08947 */ /* 0x004fea000383ffff */
[----:B------:R-:W-:Y:S05]  /*82f0*/  BRA `(.L_x_155) ;  /* 0xffffffa800a07947 */ /* 0x000fea000383ffff */
.L_x_50:
[----:B----4-:R-:W-:-:S07]  /*8300*/  MOV R0, UR5 ;  /* 0x0000000500007c02 */ /* 0x010fce0008000f00 */
.L_x_156:
[----:B-1----:R1:W2:Y:S02]  /*8310*/  SYNCS.PHASECHK.TRANS64.TRYWAIT P0, [R0+URZ], R3 ;  /* 0x00000003000075a7 */ /* 0x0022a400080011ff */
[----:B--2---:R-:W-:Y:S05]  /*8320*/  @!P0 NANOSLEEP.SYNCS 0x989680 ;  /* 0x009896800000895d */ /* 0x004fea0003900000 */
[----:B------:R-:W2:Y:S02]  /*8330*/  @!P0 SYNCS.PHASECHK.TRANS64 P0, [R0+URZ], R3 ;  /* 0x00000003000085a7 */ /* 0x000ea400080010ff */
[----:B--2---:R-:W-:Y:S05]  /*8340*/  @!P0 BRA `(.L_x_156) ;  /* 0xfffffffc00f08947 */ /* 0x004fea000383ffff */
[----:B------:R-:W-:Y:S05]  /*8350*/  BRA `(.L_x_157) ;  /* 0xffffffa800ac7947 */ /* 0x000fea000383ffff */
.L_x_51:
[----:B----4-:R-:W-:-:S07]  /*8360*/  MOV R0, UR5 ;  /* 0x0000000500007c02 */ /* 0x010fce0008000f00 */
.L_x_158:
[----:B-1----:R1:W2:Y:S02]  /*8370*/  SYNCS.PHASECHK.TRANS64.TRYWAIT P0, [R0+URZ], R3 ;  /* 0x00000003000075a7 */ /* 0x0022a400080011ff */
[----:B--2---:R-:W-:Y:S05]  /*8380*/  @!P0 NANOSLEEP.SYNCS 0x989680 ;  /* 0x009896800000895d */ /* 0x004fea0003900000 */
[----:B------:R-:W2:Y:S02]  /*8390*/  @!P0 SYNCS.PHASECHK.TRANS64 P0, [R0+URZ], R3 ;  /* 0x00000003000085a7 */ /* 0x000ea400080010ff */
[----:B--2---:R-:W-:Y:S05]  /*83a0*/  @!P0 BRA `(.L_x_158) ;  /* 0xfffffffc00f08947 */ /* 0x004fea000383ffff */
[----:B------:R-:W-:Y:S05]  /*83b0*/  BRA `(.L_x_159) ;  /* 0xffffffa800b87947 */ /* 0x000fea000383ffff */
.L_x_52:
[----:B----4-:R-:W-:-:S07]  /*83c0*/  MOV R0, UR5 ;  /* 0x0000000500007c02 */ /* 0x010fce0008000f00 */
.L_x_160:
[----:B-1----:R1:W2:Y:S02]  /*83d0*/  SYNCS.PHASECHK.TRANS64.TRYWAIT P0, [R0+URZ], R3 ;  /* 0x00000003000075a7 */ /* 0x0022a400080011ff */
[----:B--2---:R-:W-:Y:S05]  /*83e0*/  @!P0 NANOSLEEP.SYNCS 0x989680 ;  /* 0x009896800000895d */ /* 0x004fea0003900000 */
[----:B------:R-:W2:Y:S02]  /*83f0*/  @!P0 SYNCS.PHASECHK.TRANS64 P0, [R0+URZ], R3 ;  /* 0x00000003000085a7 */ /* 0x000ea400080010ff */
[----:B--2---:R-:W-:Y:S05]  /*8400*/  @!P0 BRA `(.L_x_160) ;  /* 0xfffffffc00f08947 */ /* 0x004fea000383ffff */
[----:B------:R-:W-:Y:S05]  /*8410*/  BRA `(.L_x_161) ;  /* 0xffffffa800c47947 */ /* 0x000fea000383ffff */
.L_x_53:
[----:B----4-:R-:W-:-:S07]  /*8420*/  MOV R0, UR5 ;  /* 0x0000000500007c02 */ /* 0x010fce0008000f00 */
.L_x_162:
[----:B-1----:R1:W2:Y:S02]  /*8430*/  SYNCS.PHASECHK.TRANS64.TRYWAIT P0, [R0+URZ], R3 ;  /* 0x00000003000075a7 */ /* 0x0022a400080011ff */
[----:B--2---:R-:W-:Y:S05]  /*8440*/  @!P0 NANOSLEEP.SYNCS 0x989680 ;  /* 0x009896800000895d */ /* 0x004fea0003900000 */
[----:B------:R-:W2:Y:S02]  /*8450*/  @!P0 SYNCS.PHASECHK.TRANS64 P0, [R0+URZ], R3 ;  /* 0x00000003000085a7 */ /* 0x000ea400080010ff */
[----:B--2---:R-:W-:Y:S05]  /*8460*/  @!P0 BRA `(.L_x_162) ;  /* 0xfffffffc00f08947 */ /* 0x004fea000383ffff */
[----:B------:R-:W-:Y:S05]  /*8470*/  BRA `(.L_x_163) ;  /* 0xffffffa800d07947 */ /* 0x000fea000383ffff */
.L_x_54:
[----:B----4-:R-:W-:-:S07]  /*8480*/  MOV R0, UR5 ;  /* 0x0000000500007c02 */ /* 0x010fce0008000f00 */
.L_x_164:
[----:B-1----:R1:W2:Y:S02]  /*8490*/  SYNCS.PHASECHK.TRANS64.TRYWAIT P0, [R0+URZ], R3 ;  /* 0x00000003000075a7 */ /* 0x0022a400080011ff */
[----:B--2---:R-:W-:Y:S05]  /*84a0*/  @!P0 NANOSLEEP.SYNCS 0x989680 ;  /* 0x009896800000895d */ /* 0x004fea0003900000 */
[----:B------:R-:W2:Y:S02]  /*84b0*/  @!P0 SYNCS.PHASECHK.TRANS64 P0, [R0+URZ], R3 ;  /* 0x00000003000085a7 */ /* 0x000ea400080010ff */
[----:B--2---:R-:W-:Y:S05]  /*84c0*/  @!P0 BRA `(.L_x_164) ;  /* 0xfffffffc00f08947 */ /* 0x004fea000383ffff */
[----:B------:R-:W-:Y:S05]  /*84d0*/  BRA `(.L_x_165) ;  /* 0xffffffa800dc7947 */ /* 0x000fea000383ffff */
.L_x_55:
[----:B----4-:R-:W-:-:S07]  /*84e0*/  MOV R0, UR5 ;  /* 0x0000000500007c02 */ /* 0x010fce0008000f00 */
.L_x_166:
[----:B-1----:R1:W2:Y:S02]  /*84f0*/  SYNCS.PHASECHK.TRANS64.TRYWAIT P0, [R0+URZ], R3 ;  /* 0x00000003000075a7 */ /* 0x0022a400080011ff */
[----:B--2---:R-:W-:Y:S05]  /*8500*/  @!P0 NANOSLEEP.SYNCS 0x989680 ;  /* 0x009896800000895d */ /* 0x004fea0003900000 */
[----:B------:R-:W2:Y:S02]  /*8510*/  @!P0 SYNCS.PHASECHK.TRANS64 P0, [R0+URZ], R3 ;  /* 0x00000003000085a7 */ /* 0x000ea400080010ff */
[----:B--2---:R-:W-:Y:S05]  /*8520*/  @!P0 BRA `(.L_x_166) ;  /* 0xfffffffc00f08947 */ /* 0x004fea000383ffff */
[----:B------:R-:W-:Y:S05]  /*8530*/  BRA `(.L_x_167) ;  /* 0xffffffa800e87947 */ /* 0x000fea000383ffff */
.L_x_56:
[----:B----4-:R-:W-:-:S07]  /*8540*/  MOV R0, UR5 ;  /* 0x0000000500007c02 */ /* 0x010fce0008000f00 */
.L_x_168:
[----:B-1----:R1:W2:Y:S02]  /*8550*/  SYNCS.PHASECHK.TRANS64.TRYWAIT P0, [R0+URZ], R3 ;  /* 0x00000003000075a7 */ /* 0x0022a400080011ff */
[----:B--2---:R-:W-:Y:S05]  /*8560*/  @!P0 NANOSLEEP.SYNCS 0x989680 ;  /* 0x009896800000895d */ /* 0x004fea0003900000 */
[----:B------:R-:W2:Y:S02]  /*8570*/  @!P0 SYNCS.PHASECHK.TRANS64 P0, [R0+URZ], R3 ;  /* 0x00000003000085a7 */ /* 0x000ea400080010ff */
[----:B--2---:R-:W-:Y:S05]  /*8580*/  @!P0 BRA `(.L_x_168) ;  /* 0xfffffffc00f08947 */ /* 0x004fea000383ffff */
[----:B------:R-:W-:Y:S05]  /*8590*/  BRA `(.L_x_169) ;  /* 0xffffffa800f47947 */ /* 0x000fea000383ffff */
.L_x_57:
[----:B----4-:R-:W-:-:S07]  /*85a0*/  MOV R0, UR5 ;  /* 0x0000000500007c02 */ /* 0x010fce0008000f00 */
.L_x_170:
[----:B-1----:R1:W2:Y:S02]  /*85b0*/  SYNCS.PHASECHK.TRANS64.TRYWAIT P0, [R0+URZ], R3 ;  /* 0x00000003000075a7 */ /* 0x0022a400080011ff */
[----:B--2---:R-:W-:Y:S05]  /*85c0*/  @!P0 NANOSLEEP.SYNCS 0x989680 ;  /* 0x009896800000895d */ /* 0x004fea0003900000 */
[----:B------:R-:W2:Y:S02]  /*85d0*/  @!P0 SYNCS.PHASECHK.TRANS64 P0, [R0+URZ], R3 ;  /* 0x00000003000085a7 */ /* 0x000ea400080010ff */
[----:B--2---:R-:W-:Y:S05]  /*85e0*/  @!P0 BRA `(.L_x_170) ;  /* 0xfffffffc00f08947 */ /* 0x004fea000383ffff */
[----:B------:R-:W-:Y:S05]  /*85f0*/  BRA `(.L_x_171) ;  /* 0xffffffac00007947 */ /* 0x000fea000383ffff */
.L_x_58:
[----:B----4-:R-:W-:-:S07]  /*8600*/  MOV R0, UR5 ;  /* 0x0000000500007c02 */ /* 0x010fce0008000f00 */
.L_x_172:
[----:B-1----:R1:W2:Y:S02]  /*8610*/  SYNCS.PHASECHK.TRANS64.TRYWAIT P0, [R0+URZ], R3 ;  /* 0x00000003000075a7 */ /* 0x0022a400080011ff */
[----:B--2---:R-:W-:Y:S05]  /*8620*/  @!P0 NANOSLEEP.SYNCS 0x989680 ;  /* 0x009896800000895d */ /* 0x004fea0003900000 */
[----:B------:R-:W2:Y:S02]  /*8630*/  @!P0 SYNCS.PHASECHK.TRANS64 P0, [R0+URZ], R3 ;  /* 0x00000003000085a7 */ /* 0x000ea400080010ff */
[----:B--2---:R-:W-:Y:S05]  /*8640*/  @!P0 BRA `(.L_x_172) ;  /* 0xfffffffc00f08947 */ /* 0x004fea000383ffff */
[----:B------:R-:W-:Y:S05]  /*8650*/  BRA `(.L_x_173) ;  /* 0xffffffac000c7947 */ /* 0x000fea000383ffff */
.L_x_59:
[----:B----4-:R-:W-:-:S07]  /*8660*/  MOV R0, UR5 ;  /* 0x0000000500007c02 */ /* 0x010fce0008000f00 */
.L_x_174:
[----:B-1----:R1:W2:Y:S02]  /*8670*/  SYNCS.PHASECHK.TRANS64.TRYWAIT P0, [R0+URZ], R3 ;  /* 0x00000003000075a7 */ /* 0x0022a400080011ff */
[----:B--2---:R-:W-:Y:S05]  /*8680*/  @!P0 NANOSLEEP.SYNCS 0x989680 ;  /* 0x009896800000895d */ /* 0x004fea0003900000 */
[----:B------:R-:W2:Y:S02]  /*8690*/  @!P0 SYNCS.PHASECHK.TRANS64 P0, [R0+URZ], R3 ;  /* 0x00000003000085a7 */ /* 0x000ea400080010ff */
[----:B--2---:R-:W-:Y:S05]  /*86a0*/  @!P0 BRA `(.L_x_174) ;  /* 0xfffffffc00f08947 */ /* 0x004fea000383ffff */
[----:B------:R-:W-:Y:S05]  /*86b0*/  BRA `(.L_x_175) ;  /* 0xffffffac00187947 */ /* 0x000fea000383ffff */
.L_x_60:
[----:B----4-:R-:W-:-:S07]  /*86c0*/  MOV R0, UR5 ;  /* 0x0000000500007c02 */ /* 0x010fce0008000f00 */
.L_x_176:
[----:B-1----:R1:W2:Y:S02]  /*86d0*/  SYNCS.PHASECHK.TRANS64.TRYWAIT P0, [R0+URZ], R3 ;  /* 0x00000003000075a7 */ /* 0x0022a400080011ff */
[----:B--2---:R-:W-:Y:S05]  /*86e0*/  @!P0 NANOSLEEP.SYNCS 0x989680 ;  /* 0x009896800000895d */ /* 0x004fea0003900000 */
[----:B------:R-:W2:Y:S02]  /*86f0*/  @!P0 SYNCS.PHASECHK.TRANS64 P0, [R0+URZ], R3 ;  /* 0x00000003000085a7 */ /* 0x000ea400080010ff */
[----:B--2---:R-:W-:Y:S05]  /*8700*/  @!P0 BRA `(.L_x_176) ;  /* 0xfffffffc00f08947 */ /* 0x004fea000383ffff */
[----:B------:R-:W-:Y:S05]  /*8710*/  BRA `(.L_x_177) ;  /* 0xffffffac00247947 */ /* 0x000fea000383ffff */
.L_x_61:
[----:B----4-:R-:W-:-:S07]  /*8720*/  MOV R0, UR5 ;  /* 0x0000000500007c02 */ /* 0x010fce0008000f00 */
.L_x_178:
[----:B-1----:R1:W2:Y:S02]  /*8730*/  SYNCS.PHASECHK.TRANS64.TRYWAIT P0, [R0+URZ], R3 ;  /* 0x00000003000075a7 */ /* 0x0022a400080011ff */
[----:B--2---:R-:W-:Y:S05]  /*8740*/  @!P0 NANOSLEEP.SYNCS 0x989680 ;  /* 0x009896800000895d */ /* 0x004fea0003900000 */
[----:B------:R-:W2:Y:S02]  /*8750*/  @!P0 SYNCS.PHASECHK.TRANS64 P0, [R0+URZ], R3 ;  /* 0x00000003000085a7 */ /* 0x000ea400080010ff */
[----:B--2---:R-:W-:Y:S05]  /*8760*/  @!P0 BRA `(.L_x_178) ;  /* 0xfffffffc00f08947 */ /* 0x004fea000383ffff */
[----:B------:R-:W-:Y:S05]  /*8770*/  BRA `(.L_x_179) ;  /* 0xffffffac00307947 */ /* 0x000fea000383ffff */
.L_x_62:
[----:B----4-:R-:W-:-:S07]  /*8780*/  MOV R0, UR5 ;  /* 0x0000000500007c02 */ /* 0x010fce0008000f00 */
.L_x_180:
[----:B-1----:R1:W2:Y:S02]  /*8790*/  SYNCS.PHASECHK.TRANS64.TRYWAIT P0, [R0+URZ], R3 ;  /* 0x00000003000075a7 */ /* 0x0022a400080011ff */
[----:B--2---:R-:W-:Y:S05]  /*87a0*/  @!P0 NANOSLEEP.SYNCS 0x989680 ;  /* 0x009896800000895d */ /* 0x004fea0003900000 */
[----:B------:R-:W2:Y:S02]  /*87b0*/  @!P0 SYNCS.PHASECHK.TRANS64 P0, [R0+URZ], R3 ;  /* 0x00000003000085a7 */ /* 0x000ea400080010ff */
[----:B--2---:R-:W-:Y:S05]  /*87c0*/  @!P0 BRA `(.L_x_180) ;  /* 0xfffffffc00f08947 */ /* 0x004fea000383ffff */
[----:B------:R-:W-:Y:S05]  /*87d0*/  BRA `(.L_x_181) ;  /* 0xffffffac003c7947 */ /* 0x000fea000383ffff */
.L_x_63:
[----:B----4-:R-:W-:-:S07]  /*87e0*/  MOV R0, UR5 ;  /* 0x0000000500007c02 */ /* 0x010fce0008000f00 */
.L_x_182:
[----:B-1----:R1:W2:Y:S02]  /*87f0*/  SYNCS.PHASECHK.TRANS64.TRYWAIT P0, [R0+URZ], R3 ;  /* 0x00000003000075a7 */ /* 0x0022a400080011ff */
[----:B--2---:R-:W-:Y:S05]  /*8800*/  @!P0 NANOSLEEP.SYNCS 0x989680 ;  /* 0x009896800000895d */ /* 0x004fea0003900000 */
[----:B------:R-:W2:Y:S02]  /*8810*/  @!P0 SYNCS.PHASECHK.TRANS64 P0, [R0+URZ], R3 ;  /* 0x00000003000085a7 */ /* 0x000ea400080010ff */
[----:B--2---:R-:W-:Y:S05]  /*8820*/  @!P0 BRA `(.L_x_182) ;  /* 0xfffffffc00f08947 */ /* 0x004fea000383ffff */
[----:B------:R-:W-:Y:S05]  /*8830*/  BRA `(.L_x_183) ;  /* 0xffffffac00487947 */ /* 0x000fea000383ffff */
.L_x_64:
[----:B----4-:R-:W-:-:S07]  /*8840*/  MOV R0, UR5 ;  /* 0x0000000500007c02 */ /* 0x010fce0008000f00 */
.L_x_184:
[----:B-1----:R1:W2:Y:S02]  /*8850*/  SYNCS.PHASECHK.TRANS64.TRYWAIT P0, [R0+URZ], R3 ;  /* 0x00000003000075a7 */ /* 0x0022a400080011ff */
[----:B--2---:R-:W-:Y:S05]  /*8860*/  @!P0 NANOSLEEP.SYNCS 0x989680 ;  /* 0x009896800000895d */ /* 0x004fea0003900000 */
[----:B------:R-:W2:Y:S02]  /*8870*/  @!P0 SYNCS.PHASECHK.TRANS64 P0, [R0+URZ], R3 ;  /* 0x00000003000085a7 */ /* 0x000ea400080010ff */
[----:B--2---:R-:W-:Y:S05]  /*8880*/  @!P0 BRA `(.L_x_184) ;  /* 0xfffffffc00f08947 */ /* 0x004fea000383ffff */
[----:B------:R-:W-:Y:S05]  /*8890*/  BRA `(.L_x_185) ;  /* 0xffffffac00547947 */ /* 0x000fea000383ffff */
.L_x_65:
[----:B----4-:R-:W-:-:S07]  /*88a0*/  MOV R0, UR5 ;  /* 0x0000000500007c02 */ /* 0x010fce0008000f00 */
.L_x_186:
[----:B-1----:R1:W2:Y:S02]  /*88b0*/  SYNCS.PHASECHK.TRANS64.TRYWAIT P0, [R0+URZ], R3 ;  /* 0x00000003000075a7 */ /* 0x0022a400080011ff */
[----:B--2---:R-:W-:Y:S05]  /*88c0*/  @!P0 NANOSLEEP.SYNCS 0x989680 ;  /* 0x009896800000895d */ /* 0x004fea0003900000 */
[----:B------:R-:W2:Y:S02]  /*88d0*/  @!P0 SYNCS.PHASECHK.TRANS64 P0, [R0+URZ], R3 ;  /* 0x00000003000085a7 */ /* 0x000ea400080010ff */
[----:B--2---:R-:W-:Y:S05]  /*88e0*/  @!P0 BRA `(.L_x_186) ;  /* 0xfffffffc00f08947 */ /* 0x004fea000383ffff */
[----:B------:R-:W-:Y:S05]  /*88f0*/  BRA `(.L_x_187) ;  /* 0xffffffac00607947 */ /* 0x000fea000383ffff */
.L_x_66:
[----:B----4-:R-:W-:-:S07]  /*8900*/  MOV R0, UR5 ;  /* 0x0000000500007c02 */ /* 0x010fce0008000f00 */
.L_x_188:
[----:B-1----:R1:W2:Y:S02]  /*8910*/  SYNCS.PHASECHK.TRANS64.TRYWAIT P0, [R0+URZ], R3 ;  /* 0x00000003000075a7 */ /* 0x0022a400080011ff */
[----:B--2---:R-:W-:Y:S05]  /*8920*/  @!P0 NANOSLEEP.SYNCS 0x989680 ;  /* 0x009896800000895d */ /* 0x004fea0003900000 */
[----:B------:R-:W2:Y:S02]  /*8930*/  @!P0 SYNCS.PHASECHK.TRANS64 P0, [R0+URZ], R3 ;  /* 0x00000003000085a7 */ /* 0x000ea400080010ff */
[----:B--2---:R-:W-:Y:S05]  /*8940*/  @!P0 BRA `(.L_x_188) ;  /* 0xfffffffc00f08947 */ /* 0x004fea000383ffff */
[----:B------:R-:W-:Y:S05]  /*8950*/  BRA `(.L_x_189) ;  /* 0xffffffac006c7947 */ /* 0x000fea000383ffff */
.L_x_67:
[----:B----4-:R-:W-:-:S07]  /*8960*/  MOV R0, UR5 ;  /* 0x0000000500007c02 */ /* 0x010fce0008000f00 */
.L_x_190:
[----:B-1----:R1:W2:Y:S02]  /*8970*/  SYNCS.PHASECHK.TRANS64.TRYWAIT P0, [R0+URZ], R3 ;  /* 0x00000003000075a7 */ /* 0x0022a400080011ff */
[----:B--2---:R-:W-:Y:S05]  /*8980*/  @!P0 NANOSLEEP.SYNCS 0x989680 ;  /* 0x009896800000895d */ /* 0x004fea0003900000 */
[----:B------:R-:W2:Y:S02]  /*8990*/  @!P0 SYNCS.PHASECHK.TRANS64 P0, [R0+URZ], R3 ;  /* 0x00000003000085a7 */ /* 0x000ea400080010ff */
[----:B--2---:R-:W-:Y:S05]  /*89a0*/  @!P0 BRA `(.L_x_190) ;  /* 0xfffffffc00f08947 */ /* 0x004fea000383ffff */
[----:B------:R-:W-:Y:S05]  /*89b0*/  BRA `(.L_x_191) ;  /* 0xffffffac00787947 */ /* 0x000fea000383ffff */
.L_x_68:
[----:B----4-:R-:W-:-:S07]  /*89c0*/  MOV R0, UR5 ;  /* 0x0000000500007c02 */ /* 0x010fce0008000f00 */
.L_x_192:
[----:B-1----:R1:W2:Y:S02]  /*89d0*/  SYNCS.PHASECHK.TRANS64.TRYWAIT P0, [R0+URZ], R3 ;  /* 0x00000003000075a7 */ /* 0x0022a400080011ff */
[----:B--2---:R-:W-:Y:S05]  /*89e0*/  @!P0 NANOSLEEP.SYNCS 0x989680 ;  /* 0x009896800000895d */ /* 0x004fea0003900000 */
[----:B------:R-:W2:Y:S02]  /*89f0*/  @!P0 SYNCS.PHASECHK.TRANS64 P0, [R0+URZ], R3 ;  /* 0x00000003000085a7 */ /* 0x000ea400080010ff */
[----:B--2---:R-:W-:Y:S05]  /*8a00*/  @!P0 BRA `(.L_x_192) ;  /* 0xfffffffc00f08947 */ /* 0x004fea000383ffff */
[----:B------:R-:W-:Y:S05]  /*8a10*/  BRA `(.L_x_193) ;  /* 0xffffffac00847947 */ /* 0x000fea000383ffff */
.L_x_69:
[----:B----4-:R-:W-:-:S07]  /*8a20*/  MOV R0, UR5 ;  /* 0x0000000500007c02 */ /* 0x010fce0008000f00 */
.L_x_194:
[----:B-1----:R1:W2:Y:S02]  /*8a30*/  SYNCS.PHASECHK.TRANS64.TRYWAIT P0, [R0+URZ], R3 ;  /* 0x00000003000075a7 */ /* 0x0022a400080011ff */
[----:B--2---:R-:W-:Y:S05]  /*8a40*/  @!P0 NANOSLEEP.SYNCS 0x989680 ;  /* 0x009896800000895d */ /* 0x004fea0003900000 */
[----:B------:R-:W2:Y:S02]  /*8a50*/  @!P0 SYNCS.PHASECHK.TRANS64 P0, [R0+URZ], R3 ;  /* 0x00000003000085a7 */ /* 0x000ea400080010ff */
[----:B--2---:R-:W-:Y:S05]  /*8a60*/  @!P0 BRA `(.L_x_194) ;  /* 0xfffffffc00f08947 */ /* 0x004fea000383ffff */
[----:B------:R-:W-:Y:S05]  /*8a70*/  BRA `(.L_x_195) ;  /* 0xffffffac00907947 */ /* 0x000fea000383ffff */
.L_x_72:
[----:B-1----:R1:W2:Y:S02]  /*8a80*/  SYNCS.PHASECHK.TRANS64.TRYWAIT P0, [R0+URZ+0x2a0], R5 ;  /* 0x0002a005000075a7 */ /* 0x0022a400080011ff */
[----:B--2---:R-:W-:Y:S05]  /*8a90*/  @!P0 NANOSLEEP.SYNCS 0x989680 ;  /* 0x009896800000895d */ /* 0x004fea0003900000 */
[----:B------:R-:W2:Y:S02]  /*8aa0*/  @!P0 SYNCS.PHASECHK.TRANS64 P0, [R0+URZ+0x2a0], R5 ;  /* 0x0002a005000085a7 */ /* 0x000ea400080010ff */
[----:B--2---:R-:W-:Y:S05]  /*8ab0*/  @!P0 BRA `(.L_x_72) ;  /* 0xfffffffc00f08947 */ /* 0x004fea000383ffff */
[----:B------:R-:W-:Y:S05]  /*8ac0*/  BRA `(.L_x_196) ;  /* 0xffffffac00ec7947 */ /* 0x000fea000383ffff */
.L_x_73:
[----:B------:R-:W-:-:S07]  /*8ad0*/  MOV R0, UR5 ;  /* 0x0000000500007c02 */ /* 0x000fce0008000f00 */
.L_x_197:
[----:B-1----:R1:W2:Y:S02]  /*8ae0*/  SYNCS.PHASECHK.TRANS64.TRYWAIT P0, [R0+URZ+0x250], R5 ;  /* 0x00025005000075a7 */ /* 0x0022a400080011ff */
[----:B--2---:R-:W-:Y:S05]  /*8af0*/  @!P0 NANOSLEEP.SYNCS 0x989680 ;  /* 0x009896800000895d */ /* 0x004fea0003900000 */
[----:B------:R-:W2:Y:S02]  /*8b00*/  @!P0 SYNCS.PHASECHK.TRANS64 P0, [R0+URZ+0x250], R5 ;  /* 0x00025005000085a7 */ /* 0x000ea400080010ff */
[----:B--2---:R-:W-:Y:S05]  /*8b10*/  @!P0 BRA `(.L_x_197) ;  /* 0xfffffffc00f08947 */ /* 0x004fea000383ffff */
[----:B------:R-:W-:Y:S05]  /*8b20*/  BRA `(.L_x_198) ;  /* 0xffffffac00fc7947 */ /* 0x000fea000383ffff */
.L_x_74:
[----:B-1----:R1:W2:Y:S02]  /*8b30*/  SYNCS.PHASECHK.TRANS64.TRYWAIT P1, [R0+URZ+0x240], R5 ;  /* 0x00024005000075a7 */ /* 0x0022a400080211ff */
[----:B--2---:R-:W-:Y:S05]  /*8b40*/  @!P1 NANOSLEEP.SYNCS 0x989680 ;  /* 0x009896800000995d */ /* 0x004fea0003900000 */
[----:B------:R-:W2:Y:S02]  /*8b50*/  @!P1 SYNCS.PHASECHK.TRANS64 P1, [R0+URZ+0x240], R5 ;  /* 0x00024005000095a7 */ /* 0x000ea400080210ff */
[----:B--2---:R-:W-:Y:S05]  /*8b60*/  @!P1 BRA `(.L_x_74) ;  /* 0xfffffffc00f09947 */ /* 0x004fea000383ffff */
[----:B------:R-:W-:Y:S05]  /*8b70*/  BRA `(.L_x_199) ;  /* 0xffffffb0002c7947 */ /* 0x000fea000383ffff */
.L_x_77:
[----:B------:R-:W-:-:S07]  /*8b80*/  MOV R0, UR5 ;  /* 0x0000000500007c02 */ /* 0x000fce0008000f00 */
.L_x_200:
[----:B-1----:R1:W2:Y:S02]  /*8b90*/  SYNCS.PHASECHK.TRANS64.TRYWAIT P0, [R0+URZ+0x250], R3 ;  /* 0x00025003000075a7 */ /* 0x0022a400080011ff */
[----:B--2---:R-:W-:Y:S05]  /*8ba0*/  @!P0 NANOSLEEP.SYNCS 0x989680 ;  /* 0x009896800000895d */ /* 0x004fea0003900000 */
[----:B------:R-:W2:Y:S02]  /*8bb0*/  @!P0 SYNCS.PHASECHK.TRANS64 P0, [R0+URZ+0x250], R3 ;  /* 0x00025003000085a7 */ /* 0x000ea400080010ff */
[----:B--2---:R-:W-:Y:S05]  /*8bc0*/  @!P0 BRA `(.L_x_200) ;  /* 0xfffffffc00f08947 */ /* 0x004fea000383ffff */
[----:B------:R-:W-:Y:S05]  /*8bd0*/  BRA `(.L_x_76) ;  /* 0xffffffb000807947 */ /* 0x000fea000383ffff */
.L_x_84:
[----:B-1----:R1:W2:Y:S02]  /*8be0*/  SYNCS.PHASECHK.TRANS64.TRYWAIT P1, [R0+URZ+0x240], R5 ;  /* 0x00024005000075a7 */ /* 0x0022a400080211ff */
[----:B--2---:R-:W-:Y:S05]  /*8bf0*/  @!P1 NANOSLEEP.SYNCS 0x989680 ;  /* 0x009896800000995d */ /* 0x004fea0003900000 */
[----:B------:R-:W2:Y:S02]  /*8c00*/  @!P1 SYNCS.PHASECHK.TRANS64 P1, [R0+URZ+0x240], R5 ;  /* 0x00024005000095a7 */ /* 0x000ea400080210ff */
[----:B--2---:R-:W-:Y:S05]  /*8c10*/  @!P1 BRA `(.L_x_84) ;  /* 0xfffffffc00f09947 */ /* 0x004fea000383ffff */
[----:B------:R-:W-:Y:S05]  /*8c20*/  BRA `(.L_x_201) ;  /* 0xffffffb400d47947 */ /* 0x000fea000383ffff */
.L_x_85:
[----:B------:R-:W-:-:S07]  /*8c30*/  MOV R3, UR9 ;  /* 0x0000000900037c02 */ /* 0x000fce0008000f00 */
.L_x_202:
[----:B-1----:R1:W2:Y:S02]  /*8c40*/  SYNCS.PHASECHK.TRANS64.TRYWAIT P0, [R3+URZ+0x280], R0 ;  /* 0x00028000030075a7 */ /* 0x0022a400080011ff */
[----:B--2---:R-:W-:Y:S05]  /*8c50*/  @!P0 NANOSLEEP.SYNCS 0x989680 ;  /* 0x009896800000895d */ /* 0x004fea0003900000 */
[----:B------:R-:W2:Y:S02]  /*8c60*/  @!P0 SYNCS.PHASECHK.TRANS64 P0, [R3+URZ+0x280], R0 ;  /* 0x00028000030085a7 */ /* 0x000ea400080010ff */
[----:B--2---:R-:W-:Y:S05]  /*8c70*/  @!P0 BRA `(.L_x_202) ;  /* 0xfffffffc00f08947 */ /* 0x004fea000383ffff */
[----:B------:R-:W-:Y:S05]  /*8c80*/  BRA `(.L_x_203) ;  /* 0xffffffb800087947 */ /* 0x000fea000383ffff */
.L_x_88:
[----:B------:R-:W-:Y:S07]  /*8c90*/  MOV R0, UR7 ;  /* 0x0000000700007c02 */ /* 0x000fee0008000f00 */
.L_x_204:
[----:B-1----:R1:W2:Y:S02]  /*8ca0*/  SYNCS.PHASECHK.TRANS64.TRYWAIT P0, [R0+URZ], R3 ;  /* 0x00000003000075a7 */ /* 0x0022a400080011ff */
[----:B--2---:R-:W-:Y:S05]  /*8cb0*/  @!P0 NANOSLEEP.SYNCS 0x989680 ;  /* 0x009896800000895d */ /* 0x004fea0003900000 */
[----:B------:R-:W2:Y:S02]  /*8cc0*/  @!P0 SYNCS.PHASECHK.TRANS64 P0, [R0+URZ], R3 ;  /* 0x00000003000085a7 */ /* 0x000ea400080010ff */
[----:B--2---:R-:W-:Y:S05]  /*8cd0*/  @!P0 BRA `(.L_x_204) ;  /* 0xfffffffc00f08947 */ /* 0x004fea000383ffff */
[----:B------:R-:W-:Y:S05]  /*8ce0*/  BRA `(.L_x_87) ;  /* 0xffffffb800287947 */ /* 0x000fea000383ffff */
.L_x_91:
[----:B------:R-:W-:-:S07]  /*8cf0*/  MOV R0, UR5 ;  /* 0x0000000500007c02 */ /* 0x000fce0008000f00 */
.L_x_205:
[----:B--2---:R2:W3:Y:S02]  /*8d00*/  SYNCS.PHASECHK.TRANS64.TRYWAIT P0, [R0+URZ], R3 ;  /* 0x00000003000075a7 */ /* 0x0044e400080011ff */
[----:B---3--:R-:W-:Y:S05]  /*8d10*/  @!P0 NANOSLEEP.SYNCS 0x989680 ;  /* 0x009896800000895d */ /* 0x008fea0003900000 */
[----:B------:R-:W3:Y:S02]  /*8d20*/  @!P0 SYNCS.PHASECHK.TRANS64 P0, [R0+URZ], R3 ;  /* 0x00000003000085a7 */ /* 0x000ee400080010ff */
[----:B---3--:R-:W-:Y:S05]  /*8d30*/  @!P0 BRA `(.L_x_205) ;  /* 0xfffffffc00f08947 */ /* 0x008fea000383ffff */
[----:B------:R-:W-:Y:S05]  /*8d40*/  BRA `(.L_x_206) ;  /* 0xffffffb800cc7947 */ /* 0x000fea000383ffff */
.L_x_92:
[----:B------:R-:W-:-:S07]  /*8d50*/  MOV R0, UR5 ;  /* 0x0000000500007c02 */ /* 0x000fce0008000f00 */
.L_x_207:
[----:B--2---:R2:W3:Y:S02]  /*8d60*/  SYNCS.PHASECHK.TRANS64.TRYWAIT P0, [R0+URZ], R3 ;  /* 0x00000003000075a7 */ /* 0x0044e400080011ff */
[----:B---3--:R-:W-:Y:S05]  /*8d70*/  @!P0 NANOSLEEP.SYNCS 0x989680 ;  /* 0x009896800000895d */ /* 0x008fea0003900000 */
[----:B------:R-:W3:Y:S02]  /*8d80*/  @!P0 SYNCS.PHASECHK.TRANS64 P0, [R0+URZ], R3 ;  /* 0x00000003000085a7 */ /* 0x000ee400080010ff */
[----:B---3--:R-:W-:Y:S05]  /*8d90*/  @!P0 BRA `(.L_x_207) ;  /* 0xfffffffc00f08947 */ /* 0x008fea000383ffff */
[----:B------:R-:W-:Y:S05]  /*8da0*/  BRA `(.L_x_208) ;  /* 0xffffffb800d87947 */ /* 0x000fea000383ffff */
.L_x_93:
[----:B------:R-:W-:-:S07]  /*8db0*/  MOV R0, UR5 ;  /* 0x0000000500007c02 */ /* 0x000fce0008000f00 */
.L_x_209:
[----:B--2---:R2:W3:Y:S02]  /*8dc0*/  SYNCS.PHASECHK.TRANS64.TRYWAIT P0, [R0+URZ], R3 ;  /* 0x00000003000075a7 */ /* 0x0044e400080011ff */
[----:B---3--:R-:W-:Y:S05]  /*8dd0*/  @!P0 NANOSLEEP.SYNCS 0x989680 ;  /* 0x009896800000895d */ /* 0x008fea0003900000 */
[----:B------:R-:W3:Y:S02]  /*8de0*/  @!P0 SYNCS.PHASECHK.TRANS64 P0, [R0+URZ], R3 ;  /* 0x00000003000085a7 */ /* 0x000ee400080010ff */
[----:B---3--:R-:W-:Y:S05]  /*8df0*/  @!P0 BRA `(.L_x_209) ;  /* 0xfffffffc00f08947 */ /* 0x008fea000383ffff */
[----:B------:R-:W-:Y:S05]  /*8e00*/  BRA `(.L_x_210) ;  /* 0xffffffb800e47947 */ /* 0x000fea000383ffff */
.L_x_94:
[----:B------:R-:W-:-:S07]  /*8e10*/  MOV R0, UR7 ;  /* 0x0000000700007c02 */ /* 0x000fce0008000f00 */
.L_x_211:
[----:B--2---:R2:W3:Y:S02]  /*8e20*/  SYNCS.PHASECHK.TRANS64.TRYWAIT P0, [R0+URZ], R3 ;  /* 0x00000003000075a7 */ /* 0x0044e400080011ff */
[----:B---3--:R-:W-:Y:S05]  /*8e30*/  @!P0 NANOSLEEP.SYNCS 0x989680 ;  /* 0x009896800000895d */ /* 0x008fea0003900000 */
[----:B------:R-:W3:Y:S02]  /*8e40*/  @!P0 SYNCS.PHASECHK.TRANS64 P0, [R0+URZ], R3 ;  /* 0x00000003000085a7 */ /* 0x000ee400080010ff */
[----:B---3--:R-:W-:Y:S05]  /*8e50*/  @!P0 BRA `(.L_x_211) ;  /* 0xfffffffc00f08947 */ /* 0x008fea000383ffff */
[----:B------:R-:W-:Y:S05]  /*8e60*/  BRA `(.L_x_212) ;  /* 0xffffffb800f07947 */ /* 0x000fea000383ffff */
.L_x_99:
[----:B---3--:R3:W1:Y:S02]  /*8e70*/  SYNCS.PHASECHK.TRANS64.TRYWAIT P0, [R0+URZ+0x240], R3 ;  /* 0x00024003000075a7 */ /* 0x00866400080011ff */
[----:B-1----:R-:W-:Y:S05]  /*8e80*/  @!P0 NANOSLEEP.SYNCS 0x989680 ;  /* 0x009896800000895d */ /* 0x002fea0003900000 */
[----:B------:R-:W1:Y:S02]  /*8e90*/  @!P0 SYNCS.PHASECHK.TRANS64 P0, [R0+URZ+0x240], R3 ;  /* 0x00024003000085a7 */ /* 0x000e6400080010ff */
[----:B-1----:R-:W-:Y:S05]  /*8ea0*/  @!P0 BRA `(.L_x_99) ;  /* 0xfffffffc00f08947 */ /* 0x002fea000383ffff */
[----:B------:R-:W-:Y:S05]  /*8eb0*/  BRA `(.L_x_213) ;  /* 0xffffffbc00ec7947 */ /* 0x000fea000383ffff */
.L_x_102:
[----:B------:R-:W-:Y:S07]  /*8ec0*/  MOV R0, UR6 ;  /* 0x0000000600007c02 */ /* 0x000fee0008000f00 */
.L_x_214:
[----:B-1----:R1:W3:Y:S02]  /*8ed0*/  SYNCS.PHASECHK.TRANS64.TRYWAIT P0, [R0+URZ+0x238], R3 ;  /* 0x00023803000075a7 */ /* 0x0022e400080011ff */
[----:B---3--:R-:W-:Y:S05]  /*8ee0*/  @!P0 NANOSLEEP.SYNCS 0x989680 ;  /* 0x009896800000895d */ /* 0x008fea0003900000 */
[----:B------:R-:W3:Y:S02]  /*8ef0*/  @!P0 SYNCS.PHASECHK.TRANS64 P0, [R0+URZ+0x238], R3 ;  /* 0x00023803000085a7 */ /* 0x000ee400080010ff */
[----:B---3--:R-:W-:Y:S05]  /*8f00*/  @!P0 BRA `(.L_x_214) ;  /* 0xfffffffc00f08947 */ /* 0x008fea000383ffff */
[----:B------:R-:W-:Y:S05]  /*8f10*/  BRA `(.L_x_101) ;  /* 0xffffffc000d87947 */ /* 0x000fea000383ffff */
.L_x_105:
[----:B------:R-:W-:Y:S07]  /*8f20*/  MOV R3, UR6 ;  /* 0x0000000600037c02 */ /* 0x000fee0008000f00 */
.L_x_215:
[----:B-1----:R1:W2:Y:S02]  /*8f30*/  SYNCS.PHASECHK.TRANS64.TRYWAIT P2, [R3+URZ+0x228], R26 ;  /* 0x0002281a030075a7 */ /* 0x0022a400080411ff */
[----:B--2---:R-:W-:Y:S05]  /*8f40*/  @!P2 NANOSLEEP.SYNCS 0x989680 ;  /* 0x009896800000a95d */ /* 0x004fea0003900000 */
[----:B------:R-:W2:Y:S02]  /*8f50*/  @!P2 SYNCS.PHASECHK.TRANS64 P2, [R3+URZ+0x228], R26 ;  /* 0x0002281a0300a5a7 */ /* 0x000ea400080410ff */
[----:B--2---:R-:W-:Y:S05]  /*8f60*/  @!P2 BRA `(.L_x_215) ;  /* 0xfffffffc00f0a947 */ /* 0x004fea000383ffff */
[----:B------:R-:W-:Y:S05]  /*8f70*/  BRA `(.L_x_216) ;  /* 0xffffffc4006c7947 */ /* 0x000fea000383ffff */
.L_x_108:
[----:B--2---:R2:W4:Y:S02]  /*8f80*/  SYNCS.PHASECHK.TRANS64.TRYWAIT P0, [R0+URZ+0x240], R3 ;  /* 0x00024003000075a7 */ /* 0x00452400080011ff */
[----:B----4-:R-:W-:Y:S05]  /*8f90*/  @!P0 NANOSLEEP.SYNCS 0x989680 ;  /* 0x009896800000895d */ /* 0x010fea0003900000 */
[----:B------:R-:W4:Y:S02]  /*8fa0*/  @!P0 SYNCS.PHASECHK.TRANS64 P0, [R0+URZ+0x240], R3 ;  /* 0x00024003000085a7 */ /* 0x000f2400080010ff */
[----:B----4-:R-:W-:Y:S05]  /*8fb0*/  @!P0 BRA `(.L_x_108) ;  /* 0xfffffffc00f08947 */ /* 0x010fea000383ffff */
[----:B------:R-:W-:Y:S05]  /*8fc0*/  BRA `(.L_x_217) ;  /* 0xffffffc800bc7947 */ /* 0x000fea000383ffff */
.L_x_119:
[----:B-1----:R-:W-:Y:S04]  /*8fd0*/  MOV R0, UR43 ;  /* 0x0000002b00007c02 */ /* 0x002fe80008000f00 */
[----:B------:R1:W2:Y:S03]  /*8fe0*/  SYNCS.PHASECHK.TRANS64.TRYWAIT P1, [R0+URZ+0x220], R3 ;  /* 0x00022003000075a7 */ /* 0x0002a600080211ff */
[----:B--2---:R-:W-:Y:S05]  /*8ff0*/  @!P1 NANOSLEEP.SYNCS 0x989680 ;  /* 0x009896800000995d */ /* 0x004fea0003900000 */
[----:B------:R-:W2:Y:S02]  /*9000*/  @!P1 SYNCS.PHASECHK.TRANS64 P1, [R0+URZ+0x220], R3 ;  /* 0x00022003000095a7 */ /* 0x000ea400080210ff */
[----:B--2---:R-:W-:Y:S05]  /*9010*/  @!P1 BRA `(.L_x_119) ;  /* 0xfffffffc00ec9947 */ /* 0x004fea000383ffff */
[----:B------:R-:W-:Y:S05]  /*9020*/  BRA `(.L_x_118) ;  /* 0xffffffd400b87947 */ /* 0x000fea000383ffff */
.L_x_121:
[----:B------:R1:W1:Y:S02]  /*9030*/  SYNCS.PHASECHK.TRANS64.TRYWAIT P1, [R156+URZ+0x260], R5 ;  /* 0x000260059c0075a7 */ /* 0x00026400080211ff */
[----:B-1----:R-:W-:Y:S05]  /*9040*/  @!P1 NANOSLEEP.SYNCS 0x989680 ;  /* 0x009896800000995d */ /* 0x002fea0003900000 */
[----:B------:R-:W1:Y:S02]  /*9050*/  @!P1 SYNCS.PHASECHK.TRANS64 P1, [R156+URZ+0x260], R5 ;  /* 0x000260059c0095a7 */ /* 0x000e6400080210ff */
[----:B-1----:R-:W-:Y:S05]  /*9060*/  @!P1 BRA `(.L_x_121) ;  /* 0xfffffffc00f09947 */ /* 0x002fea000383ffff */
[----:B------:R-:W-:Y:S05]  /*9070*/  BRA `(.L_x_120) ;  /* 0xffffffd400fc7947 */ /* 0x000fea000383ffff */
        .weak           $__internal_0_$__cuda_sm10x_tcgen05_guardrail_trap_col_being_dealloced_not_returned_by_alloc
        .type           $__internal_0_$__cuda_sm10x_tcgen05_guardrail_trap_col_being_dealloced_not_returned_by_alloc,@function
        .size           $__internal_0_$__cuda_sm10x_tcgen05_guardrail_trap_col_being_dealloced_not_returned_by_alloc,($__internal_1_$__cuda_sm10x_tcgen05_guardrail_trap_phase_invalid_during_alloc - $__internal_0_$__cuda_sm10x_tcgen05_guardrail_trap_col_being_dealloced_not_returned_by_alloc)
$__internal_0_$__cuda_sm10x_tcgen05_guardrail_trap_col_being_dealloced_not_returned_by_alloc:
[----:B------:R-:W-:Y:S05]  /*9080*/  BPT.TRAP 0x1 ;  /* 0x000000040000795c */ /* 0x000fea0000300000 */
[----:B------:R-:W-:-:S04]  /*9090*/  HFMA2 R3, -RZ, RZ, 0, 0 ;  /* 0x00000000ff037431 */ /* 0x000fc800000001ff */
[----:B------:R-:W-:Y:S05]  /*90a0*/  RET.REL.NODEC R2 `(_ZN7cutlass13device_kernelINS_4gemm6kernel13GemmUniversalIN4cute5tupleIJiiiiEEENS1_10collective13CollectiveMmaINS1_35MainloopSm100TmaUmmaWarpSpecializedILi34ELi2ELi4ENS5_IJNS4_1CILi1EEESB_SB_EEEEENS5_IJNSA_ILi128EEENSA_ILi64EEENSA_ILi32EEEEEENS_12float_e5m2_tENS5_IJlSB_lEEESI_NS5_IJSB_llEEENS4_8TiledMMAINS4_8MMA_AtomIJNS4_10MMA_TraitsINS4_19SM100_MMA_F8F6F4_SSEJSI_SI_fSE_SF_NS4_17integral_constantINS4_4UMMA5MajorELSR_0EEENSP_ISR_LSR_1EEENSP_INSQ_7ScaleInELSU_0EEESV_EEEEEENS4_6LayoutISC_NS5_IJNSA_ILi0EEESZ_SZ_EEEEENS5_IJNS4_10UnderscoreES12_S12_EEEEENS4_13SM90_TMA_LOADENS4_14ComposedLayoutINS4_7SwizzleILi1ELi4ELi3EEENS4_18smem_ptr_flag_bitsILi8EEENSY_INS5_IJNSA_ILi8EEESG_EEENS5_IJSG_SB_EEEEEEEvNS4_8identityES15_NS16_INS17_ILi2ELi4ELi3EEES1A_NSY_INS5_IJSF_S1B_EEENS5_IJSB_SF_EEEEEEEvS1G_EENS_8epilogue10collective18CollectiveEpilogueINS1N_23Sm100TmaWarpSpecializedILi1ELi1ELi64ELb0ELb0EEEJSH_NS5_IJNSY_ISE_SB_EENSY_ISF_SB_EEEEESI_SJ_SI_SJ_NS1N_6fusion15FusionCallbacksIS1R_NS1V_17LinearCombinationISI_fSI_fLNS_15FloatRoundStyleE2EEESH_S1U_JEEENS4_5SM1004TMEM4LOAD26SM100_TMEM_LOAD_32dp32b64xES15_NS16_IS1H_S1A_NSY_INS5_IJS1B_SF_EEENS5_IJSF_SB_EEEEEEENS4_39AutoVectorizingCopyWithAssumedAlignmentILi128EEENS4_14SM90_TMA_STOREES28_S2A_S2A_EEEvvEEEEvNT_6ParamsE) ;  /* 0xffffff6c02d47950 */ /* 0x000fea0003c3ffff */
        .weak           $__internal_1_$__cuda_sm10x_tcgen05_guardrail_trap_phase_invalid_during_alloc
        .type           $__internal_1_$__cuda_sm10x_tcgen05_guardrail_trap_phase_invalid_during_alloc,@function
        .size           $__internal_1_$__cuda_sm10x_tcgen05_guardrail_trap_phase_invalid_during_alloc,($__internal_2_$__cuda_sm10x_tcgen05_guardrail_trap_unallocated_columns_being_dealloced - $__internal_1_$__cuda_sm10x_tcgen05_guardrail_trap_phase_invalid_during_alloc)
$__internal_1_$__cuda_sm10x_tcgen05_guardrail_trap_phase_invalid_during_alloc:
[----:B------:R-:W-:Y:S05]  /*90b0*/  BPT.TRAP 0x1 ;  /* 0x000000040000795c */ /* 0x000fea0000300000 */
[----:B------:R-:W-:-:S04]  /*90c0*/  MOV R3, 0x0 ;  /* 0x0000000000037802 */ /* 0x000fc80000000f00 */
[----:B------:R-:W-:Y:S05]  /*90d0*/  RET.REL.NODEC R2 `(_ZN7cutlass13device_kernelINS_4gemm6kernel13GemmUniversalIN4cute5tupleIJiiiiEEENS1_10collective13CollectiveMmaINS1_35MainloopSm100TmaUmmaWarpSpecializedILi34ELi2ELi4ENS5_IJNS4_1CILi1EEESB_SB_EEEEENS5_IJNSA_ILi128EEENSA_ILi64EEENSA_ILi32EEEEEENS_12float_e5m2_tENS5_IJlSB_lEEESI_NS5_IJSB_llEEENS4_8TiledMMAINS4_8MMA_AtomIJNS4_10MMA_TraitsINS4_19SM100_MMA_F8F6F4_SSEJSI_SI_fSE_SF_NS4_17integral_constantINS4_4UMMA5MajorELSR_0EEENSP_ISR_LSR_1EEENSP_INSQ_7ScaleInELSU_0EEESV_EEEEEENS4_6LayoutISC_NS5_IJNSA_ILi0EEESZ_SZ_EEEEENS5_IJNS4_10UnderscoreES12_S12_EEEEENS4_13SM90_TMA_LOADENS4_14ComposedLayoutINS4_7SwizzleILi1ELi4ELi3EEENS4_18smem_ptr_flag_bitsILi8EEENSY_INS5_IJNSA_ILi8EEESG_EEENS5_IJSG_SB_EEEEEEEvNS4_8identityES15_NS16_INS17_ILi2ELi4ELi3EEES1A_NSY_INS5_IJSF_S1B_EEENS5_IJSB_SF_EEEEEEEvS1G_EENS_8epilogue10collective18CollectiveEpilogueINS1N_23Sm100TmaWarpSpecializedILi1ELi1ELi64ELb0ELb0EEEJSH_NS5_IJNSY_ISE_SB_EENSY_ISF_SB_EEEEESI_SJ_SI_SJ_NS1N_6fusion15FusionCallbacksIS1R_NS1V_17LinearCombinationISI_fSI_fLNS_15FloatRoundStyleE2EEESH_S1U_JEEENS4_5SM1004TMEM4LOAD26SM100_TMEM_LOAD_32dp32b64xES15_NS16_IS1H_S1A_NSY_INS5_IJS1B_SF_EEENS5_IJSF_SB_EEEEEEENS4_39AutoVectorizingCopyWithAssumedAlignmentILi128EEENS4_14SM90_TMA_STOREES28_S2A_S2A_EEEvvEEEEvNT_6ParamsE) ;  /* 0xffffff6c02c87950 */ /* 0x000fea0003c3ffff */
        .weak           $__internal_2_$__cuda_sm10x_tcgen05_guardrail_trap_unallocated_columns_being_dealloced
        .type           $__internal_2_$__cuda_sm10x_tcgen05_guardrail_trap_unallocated_columns_being_dealloced,@function
        .size           $__internal_2_$__cuda_sm10x_tcgen05_guardrail_trap_unallocated_columns_being_dealloced,(.L_x_219 - $__internal_2_$__cuda_sm10x_tcgen05_guardrail_trap_unallocated_columns_being_dealloced)
$__internal_2_$__cuda_sm10x_tcgen05_guardrail_trap_unallocated_columns_being_dealloced:
[----:B------:R-:W-:Y:S05]  /*90e0*/  BPT.TRAP 0x1 ;  /* 0x000000040000795c */ /* 0x000fea0000300000 */
[----:B------:R-:W-:-:S04]  /*90f0*/  HFMA2 R3, -RZ, RZ, 0, 0 ;  /* 0x00000000ff037431 */ /* 0x000fc800000001ff */
[----:B------:R-:W-:Y:S05]  /*9100*/  RET.REL.NODEC R2 `(_ZN7cutlass13device_kernelINS_4gemm6kernel13GemmUniversalIN4cute5tupleIJiiiiEEENS1_10collective13CollectiveMmaINS1_35MainloopSm100TmaUmmaWarpSpecializedILi34ELi2ELi4ENS5_IJNS4_1CILi1EEESB_SB_EEEEENS5_IJNSA_ILi128EEENSA_ILi64EEENSA_ILi32EEEEEENS_12float_e5m2_tENS5_IJlSB_lEEESI_NS5_IJSB_llEEENS4_8TiledMMAINS4_8MMA_AtomIJNS4_10MMA_TraitsINS4_19SM100_MMA_F8F6F4_SSEJSI_SI_fSE_SF_NS4_17integral_constantINS4_4UMMA5MajorELSR_0EEENSP_ISR_LSR_1EEENSP_INSQ_7ScaleInELSU_0EEESV_EEEEEENS4_6LayoutISC_NS5_IJNSA_ILi0EEESZ_SZ_EEEEENS5_IJNS4_10UnderscoreES12_S12_EEEEENS4_13SM90_TMA_LOADENS4_14ComposedLayoutINS4_7SwizzleILi1ELi4ELi3EEENS4_18smem_ptr_flag_bitsILi8EEENSY_INS5_IJNSA_ILi8EEESG_EEENS5_IJSG_SB_EEEEEEEvNS4_8identityES15_NS16_INS17_ILi2ELi4ELi3EEES1A_NSY_INS5_IJSF_S1B_EEENS5_IJSB_SF_EEEEEEEvS1G_EENS_8epilogue10collective18CollectiveEpilogueINS1N_23Sm100TmaWarpSpecializedILi1ELi1ELi64ELb0ELb0EEEJSH_NS5_IJNSY_ISE_SB_EENSY_ISF_SB_EEEEESI_SJ_SI_SJ_NS1N_6fusion15FusionCallbacksIS1R_NS1V_17LinearCombinationISI_fSI_fLNS_15FloatRoundStyleE2EEESH_S1U_JEEENS4_5SM1004TMEM4LOAD26SM100_TMEM_LOAD_32dp32b64xES15_NS16_IS1H_S1A_NSY_INS5_IJS1B_SF_EEENS5_IJSF_SB_EEEEEEENS4_39AutoVectorizingCopyWithAssumedAlignmentILi128EEENS4_14SM90_TMA_STOREES28_S2A_S2A_EEEvvEEEEvNT_6ParamsE) ;  /* 0xffffff6c02bc7950 */ /* 0x000fea0003c3ffff */
.L_x_218:
[----:B------:R-:W-:-:S00]  /*9110*/  BRA `(.L_x_218) ;  /* 0xfffffffc00fc7947 */ /* 0x000fc0000383ffff */
[----:B------:R-:W-:-:S00]  /*9120*/  NOP ;  /* 0x0000000000007918 */ /* 0x000fc00000000000 */
        /* <DEDUP_REMOVED lines=13> */
.L_x_219:


//--------------------- .nv.global.init           --------------------------
	.section	.nv.global.init,"aw",@progbits
.nv.global.init:
	.type		$str$27,@object
	.size		$str$27,($str$28 - $str$27)
$str$27:
        /*0000*/ 	.byte	0x28, 0x61, 0x64, 0x64, 0x72, 0x65, 0x73, 0x73, 0x20, 0x26, 0x20, 0x6d, 0x61, 0x73, 0x6b, 0x29
        /*0010*/ 	.byte	0x20, 0x3d, 0x3d, 0x20, 0x30, 0x00
	.type		$str$28,@object
	.size		$str$28,($str$26 - $str$28)
$str$28:
        /*0016*/ 	.byte	0x2f, 0x74, 0x6d, 0x70, 0x2f, 0x63, 0x75, 0x74, 0x6c, 0x61, 0x73, 0x73, 0x5f, 0x73, 0x77, 0x65
        /*0026*/ 	.byte	0x65, 0x70, 0x5f, 0x73, 0x72, 0x63, 0x2f, 0x69, 0x6e, 0x63, 0x6c, 0x75, 0x64, 0x65, 0x2f, 0x63
        /*0036*/ 	.byte	0x75, 0x74, 0x65, 0x2f, 0x70, 0x6f, 0x69, 0x6e, 0x74, 0x65, 0x72, 0x5f, 0x66, 0x6c, 0x61, 0x67
        /*0046*/ 	.byte	0x67, 0x65, 0x64, 0x2e, 0x68, 0x70, 0x70, 0x00
	.type		$str$26,@object
	.size		$str$26,($str$25 - $str$26)
$str$26:
        /*004e*/ 	.byte	0x2f, 0x74, 0x6d, 0x70, 0x2f, 0x63, 0x75, 0x74, 0x6c, 0x61, 0x73, 0x73, 0x5f, 0x73, 0x77, 0x65
        /*005e*/ 	.byte	0x65, 0x70, 0x5f, 0x73, 0x72, 0x63, 0x2f, 0x69, 0x6e, 0x63, 0x6c, 0x75, 0x64, 0x65, 0x2f, 0x63
        /*006e*/ 	.byte	0x75, 0x74, 0x65, 0x2f, 0x61, 0x74, 0x6f, 0x6d, 0x2f, 0x63, 0x6f, 0x70, 0x79, 0x5f, 0x74, 0x72
        /*007e*/ 	.byte	0x61, 0x69, 0x74, 0x73, 0x5f, 0x73, 0x6d, 0x31, 0x30, 0x30, 0x2e, 0x68, 0x70, 0x70, 0x00
	.type		$str$25,@object
	.size		$str$25,(__unnamed_1 - $str$25)
$str$25:
        /*008d*/ 	.byte	0x28, 0x28, 0x75, 0x69, 0x6e, 0x74, 0x33, 0x32, 0x5f, 0x74, 0x28, 0x74, 0x68, 0x72, 0x65, 0x61
        /*009d*/ 	.byte	0x64, 0x49, 0x64, 0x78, 0x2e, 0x78, 0x29, 0x20, 0x2f, 0x20, 0x33, 0x32, 0x29, 0x20, 0x25, 0x20
        /*00ad*/ 	.byte	0x34, 0x29, 0x20, 0x3d, 0x3d, 0x20, 0x28, 0x28, 0x28, 0x74, 0x6d, 0x65, 0x6d, 0x5f, 0x61, 0x64
        /*00bd*/ 	.byte	0x64, 0x72, 0x20, 0x3e, 0x3e, 0x20, 0x31, 0x36, 0x29, 0x20, 0x2f, 0x20, 0x33, 0x32, 0x29, 0x20
        /*00cd*/ 	.byte	0x25, 0x20, 0x34, 0x29, 0x00
	.type		__unnamed_1,@object
	.size		__unnamed_1,(__unnamed_2 - __unnamed_1)
__unnamed_1:
        /*00d2*/ 	.byte	0x61, 0x75, 0x74, 0x6f, 0x20, 0x63, 0x75, 0x74, 0x65, 0x3a, 0x3a, 0x61, 0x73, 0x5f, 0x70, 0x6f
        /* <DEDUP_REMOVED lines=24> */
        /*0262*/ 	.byte	0x43, 0x3c, 0x38, 0x31, 0x39, 0x32, 0x3e, 0x3e, 0x3e, 0x3e, 0x5d, 0x00
	.type		__unnamed_2,@object
	.size		__unnamed_2,(.L_2 - __unnamed_2)
__unnamed_2:
        /* <DEDUP_REMOVED lines=42> */
        /*050e*/ 	.byte	0x3e, 0x3e, 0x3e, 0x3e, 0x5d, 0x00
.L_2:


//--------------------- .nv.shared._ZN7cutlass13device_kernelINS_4gemm6kernel13GemmUniversalIN4cute5tupleIJiiiiEEENS1_10collective13CollectiveMmaINS1_35MainloopSm100TmaUmmaWarpSpecializedILi34ELi2ELi4ENS5_IJNS4_1CILi1EEESB_SB_EEEEENS5_IJNSA_ILi128EEENSA_ILi64EEENSA_ILi32EEEEEENS_12float_e5m2_tENS5_IJlSB_lEEESI_NS5_IJSB_llEEENS4_8TiledMMAINS4_8MMA_AtomIJNS4_10MMA_TraitsINS4_19SM100_MMA_F8F6F4_SSEJSI_SI_fSE_SF_NS4_17integral_constantINS4_4UMMA5MajorELSR_0EEENSP_ISR_LSR_1EEENSP_INSQ_7ScaleInELSU_0EEESV_EEEEEENS4_6LayoutISC_NS5_IJNSA_ILi0EEESZ_SZ_EEEEENS5_IJNS4_10UnderscoreES12_S12_EEEEENS4_13SM90_TMA_LOADENS4_14ComposedLayoutINS4_7SwizzleILi1ELi4ELi3EEENS4_18smem_ptr_flag_bitsILi8EEENSY_INS5_IJNSA_ILi8EEESG_EEENS5_IJSG_SB_EEEEEEEvNS4_8identityES15_NS16_INS17_ILi2ELi4ELi3EEES1A_NSY_INS5_IJSF_S1B_EEENS5_IJSB_SF_EEEEEEEvS1G_EENS_8epilogue10collective18CollectiveEpilogueINS1N_23Sm100TmaWarpSpecializedILi1ELi1ELi64ELb0ELb0EEEJSH_NS5_IJNSY_ISE_SB_EENSY_ISF_SB_EEEEESI_SJ_SI_SJ_NS1N_6fusion15FusionCallbacksIS1R_NS1V_17LinearCombinationISI_fSI_fLNS_15FloatRoundStyleE2EEESH_S1U_JEEENS4_5SM1004TMEM4LOAD26SM100_TMEM_LOAD_32dp32b64xES15_NS16_IS1H_S1A_NSY_INS5_IJS1B_SF_EEENS5_IJSF_SB_EEEEEEENS4_39AutoVectorizingCopyWithAssumedAlignmentILi128EEENS4_14SM90_TMA_STOREES28_S2A_S2A_EEEvvEEEEvNT_6ParamsE --------------------------
	.section	.nv.shared._ZN7cutlass13device_kernelINS_4gemm6kernel13GemmUniversalIN4cute5tupleIJiiiiEEENS1_10collective13CollectiveMmaINS1_35MainloopSm100TmaUmmaWarpSpecializedILi34ELi2ELi4ENS5_IJNS4_1CILi1EEESB_SB_EEEEENS5_IJNSA_ILi128EEENSA_ILi64EEENSA_ILi32EEEEEENS_12float_e5m2_tENS5_IJlSB_lEEESI_NS5_IJSB_llEEENS4_8TiledMMAINS4_8MMA_AtomIJNS4_10MMA_TraitsINS4_19SM100_MMA_F8F6F4_SSEJSI_SI_fSE_SF_NS4_17integral_constantINS4_4UMMA5MajorELSR_0EEENSP_ISR_LSR_1EEENSP_INSQ_7ScaleInELSU_0EEESV_EEEEEENS4_6LayoutISC_NS5_IJNSA_ILi0EEESZ_SZ_EEEEENS5_IJNS4_10UnderscoreES12_S12_EEEEENS4_13SM90_TMA_LOADENS4_14ComposedLayoutINS4_7SwizzleILi1ELi4ELi3EEENS4_18smem_ptr_flag_bitsILi8EEENSY_INS5_IJNSA_ILi8EEESG_EEENS5_IJSG_SB_EEEEEEEvNS4_8identityES15_NS16_INS17_ILi2ELi4ELi3EEES1A_NSY_INS5_IJSF_S1B_EEENS5_IJSB_SF_EEEEEEEvS1G_EENS_8epilogue10collective18CollectiveEpilogueINS1N_23Sm100TmaWarpSpecializedILi1ELi1ELi64ELb0ELb0EEEJSH_NS5_IJNSY_ISE_SB_EENSY_ISF_SB_EEEEESI_SJ_SI_SJ_NS1N_6fusion15FusionCallbacksIS1R_NS1V_17LinearCombinationISI_fSI_fLNS_15FloatRoundStyleE2EEESH_S1U_JEEENS4_5SM1004TMEM4LOAD26SM100_TMEM_LOAD_32dp32b64xES15_NS16_IS1H_S1A_NSY_INS5_IJS1B_SF_EEENS5_IJSF_SB_EEEEEEENS4_39AutoVectorizingCopyWithAssumedAlignmentILi128EEENS4_14SM90_TMA_STOREES28_S2A_S2A_EEEvvEEEEvNT_6ParamsE,"aw",@nobits
	.sectionflags	@""
	.align	16
	.zero		1024


//--------------------- .nv.shared.reserved.0     --------------------------
	.section	.nv.shared.reserved.0,"aw",@nobits
	.weak		__nv_reservedSMEM_offset_0_alias
	.size		__nv_reservedSMEM_offset_0_alias, 0, 64
	.other		__nv_reservedSMEM_offset_0_alias,@"STO_CUDA_RESERVED_SHARED STV_DEFAULT"
__nv_reservedSMEM_offset_0_alias:
	.zero		0
.nv.shared.reserved.0:
	.zero		64
	.weak		__nv_reservedSMEM_tcgen05_partition
	.type		__nv_reservedSMEM_tcgen05_partition,@object
	.size		__nv_reservedSMEM_tcgen05_partition,(.L_0 - __nv_reservedSMEM_tcgen05_partition)
__nv_reservedSMEM_tcgen05_partition:
	.zero		32
.L_0:


//--------------------- .nv.global                --------------------------
	.section	.nv.global,"aw",@nobits
.nv.global:
	.type		_ZN40_INTERNAL_db25eae9_4_k_cu_05520bc9_282474cute1_E,@object
	.size		_ZN40_INTERNAL_db25eae9_4_k_cu_05520bc9_282474cute1_E,(_ZN40_INTERNAL_db25eae9_4_k_cu_05520bc9_282474cuda3std3__45__cpo6cbeginE - _ZN40_INTERNAL_db25eae9_4_k_cu_05520bc9_282474cute1_E)
_ZN40_INTERNAL_db25eae9_4_k_cu_05520bc9_282474cute1_E:
	.zero		1
	.type		_ZN40_INTERNAL_db25eae9_4_k_cu_05520bc9_282474cuda3std3__45__cpo6cbeginE,@object
	.size		_ZN40_INTERNAL_db25eae9_4_k_cu_05520bc9_282474cuda3std3__45__cpo6cbeginE,(_ZN40_INTERNAL_db25eae9_4_k_cu_05520bc9_282474cuda3std3__48in_placeE - _ZN40_INTERNAL_db25eae9_4_k_cu_05520bc9_282474cuda3std3__45__cpo6cbeginE)
_ZN40_INTERNAL_db25eae9_4_k_cu_05520bc9_282474cuda3std3__45__cpo6cbeginE:
	.zero		1
	.type		_ZN40_INTERNAL_db25eae9_4_k_cu_05520bc9_282474cuda3std3__48in_placeE,@object
	.size		_ZN40_INTERNAL_db25eae9_4_k_cu_05520bc9_282474cuda3std3__48in_placeE,(_ZN40_INTERNAL_db25eae9_4_k_cu_05520bc9_282474cuda3std6ranges3__45__cpo9iter_moveE - _ZN40_INTERNAL_db25eae9_4_k_cu_05520bc9_282474cuda3std3__48in_placeE)
_ZN40_INTERNAL_db25eae9_4_k_cu_05520bc9_282474cuda3std3__48in_placeE:
	.zero		1
	.type		_ZN40_INTERNAL_db25eae9_4_k_cu_05520bc9_282474cuda3std6ranges3__45__cpo9iter_moveE,@object
	.size		_ZN40_INTERNAL_db25eae9_4_k_cu_05520bc9_282474cuda3std6ranges3__45__cpo9iter_moveE,(_ZN40_INTERNAL_db25eae9_4_k_cu_05520bc9_282474cuda3std3__45__cpo5beginE - _ZN40_INTERNAL_db25eae9_4_k_cu_05520bc9_282474cuda3std6ranges3__45__cpo9iter_moveE)
_ZN40_INTERNAL_db25eae9_4_k_cu_05520bc9_282474cuda3std6ranges3__45__cpo9iter_moveE:
	.zero		1
	.type		_ZN40_INTERNAL_db25eae9_4_k_cu_05520bc9_282474cuda3std3__45__cpo5beginE,@object
	.size		_ZN40_INTERNAL_db25eae9_4_k_cu_05520bc9_282474cuda3std3__45__cpo5beginE,(_ZN40_INTERNAL_db25eae9_4_k_cu_05520bc9_282474cuda3std3__442_GLOBAL__N__db25eae9_4_k_cu_05520bc9_282476ignoreE - _ZN40_INTERNAL_db25eae9_4_k_cu_05520bc9_282474cuda3std3__45__cpo5beginE)
_ZN40_INTERNAL_db25eae9_4_k_cu_05520bc9_282474cuda3std3__45__cpo5beginE:
	.zero		1
	.type		_ZN40_INTERNAL_db25eae9_4_k_cu_05520bc9_282474cuda3std3__442_GLOBAL__N__db25eae9_4_k_cu_05520bc9_282476ignoreE,@object
	.size		_ZN40_INTERNAL_db25eae9_4_k_cu_05520bc9_282474cuda3std3__442_GLOBAL__N__db25eae9_4_k_cu_05520bc9_282476ignoreE,(_ZN40_INTERNAL_db25eae9_4_k_cu_05520bc9_282474cute7productE - _ZN40_INTERNAL_db25eae9_4_k_cu_05520bc9_282474cuda3std3__442_GLOBAL__N__db25eae9_4_k_cu_05520bc9_282476ignoreE)
_ZN40_INTERNAL_db25eae9_4_k_cu_05520bc9_282474cuda3std3__442_GLOBAL__N__db25eae9_4_k_cu_05520bc9_282476ignoreE:
	.zero		1
	.type		_ZN40_INTERNAL_db25eae9_4_k_cu_05520bc9_282474cute7productE,@object
	.size		_ZN40_INTERNAL_db25eae9_4_k_cu_05520bc9_282474cute7productE,(_ZN40_INTERNAL_db25eae9_4_k_cu_05520bc9_282474cuda3std3__45__cpo3endE - _ZN40_INTERNAL_db25eae9_4_k_cu_05520bc9_282474cute7productE)
_ZN40_INTERNAL_db25eae9_4_k_cu_05520bc9_282474cute7productE:
	.zero		1
	.type		_ZN40_INTERNAL_db25eae9_4_k_cu_05520bc9_282474cuda3std3__45__cpo3endE,@object
	.size		_ZN40_INTERNAL_db25eae9_4_k_cu_05520bc9_282474cuda3std3__45__cpo3endE,(_ZN40_INTERNAL_db25eae9_4_k_cu_05520bc9_282474cuda3std3__419piecewise_constructE - _ZN40_INTERNAL_db25eae9_4_k_cu_05520bc9_282474cuda3std3__45__cpo3endE)
_ZN40_INTERNAL_db25eae9_4_k_cu_05520bc9_282474cuda3std3__45__cpo3endE:
	.zero		1
	.type		_ZN40_INTERNAL_db25eae9_4_k_cu_05520bc9_282474cuda3std3__419piecewise_constructE,@object
	.size		_ZN40_INTERNAL_db25eae9_4_k_cu_05520bc9_282474cuda3std3__419piecewise_constructE,(_ZN40_INTERNAL_db25eae9_4_k_cu_05520bc9_282474cuda3std3__45__cpo4cendE - _ZN40_INTERNAL_db25eae9_4_k_cu_05520bc9_282474cuda3std3__419piecewise_constructE)
_ZN40_INTERNAL_db25eae9_4_k_cu_05520bc9_282474cuda3std3__419piecewise_constructE:
	.zero		1
	.type		_ZN40_INTERNAL_db25eae9_4_k_cu_05520bc9_282474cuda3std3__45__cpo4cendE,@object
	.size		_ZN40_INTERNAL_db25eae9_4_k_cu_05520bc9_282474cuda3std3__45__cpo4cendE,(_ZN40_INTERNAL_db25eae9_4_k_cu_05520bc9_282474cuda3std6ranges3__45__cpo4swapE - _ZN40_INTERNAL_db25eae9_4_k_cu_05520bc9_282474cuda3std3__45__cpo4cendE)
_ZN40_INTERNAL_db25eae9_4_k_cu_05520bc9_282474cuda3std3__45__cpo4cendE:
	.zero		1
	.type		_ZN40_INTERNAL_db25eae9_4_k_cu_05520bc9_282474cuda3std6ranges3__45__cpo4swapE,@object
	.size		_ZN40_INTERNAL_db25eae9_4_k_cu_05520bc9_282474cuda3std6ranges3__45__cpo4swapE,(.L_10 - _ZN40_INTERNAL_db25eae9_4_k_cu_05520bc9_282474cuda3std6ranges3__45__cpo4swapE)
_ZN40_INTERNAL_db25eae9_4_k_cu_05520bc9_282474cuda3std6ranges3__45__cpo4swapE:
	.zero		1
.L_10:


//--------------------- .nv.constant0._ZN7cutlass13device_kernelINS_4gemm6kernel13GemmUniversalIN4cute5tupleIJiiiiEEENS1_10collective13CollectiveMmaINS1_35MainloopSm100TmaUmmaWarpSpecializedILi34ELi2ELi4ENS5_IJNS4_1CILi1EEESB_SB_EEEEENS5_IJNSA_ILi128EEENSA_ILi64EEENSA_ILi32EEEEEENS_12float_e5m2_tENS5_IJlSB_lEEESI_NS5_IJSB_llEEENS4_8TiledMMAINS4_8MMA_AtomIJNS4_10MMA_TraitsINS4_19SM100_MMA_F8F6F4_SSEJSI_SI_fSE_SF_NS4_17integral_constantINS4_4UMMA5MajorELSR_0EEENSP_ISR_LSR_1EEENSP_INSQ_7ScaleInELSU_0EEESV_EEEEEENS4_6LayoutISC_NS5_IJNSA_ILi0EEESZ_SZ_EEEEENS5_IJNS4_10UnderscoreES12_S12_EEEEENS4_13SM90_TMA_LOADENS4_14ComposedLayoutINS4_7SwizzleILi1ELi4ELi3EEENS4_18smem_ptr_flag_bitsILi8EEENSY_INS5_IJNSA_ILi8EEESG_EEENS5_IJSG_SB_EEEEEEEvNS4_8identityES15_NS16_INS17_ILi2ELi4ELi3EEES1A_NSY_INS5_IJSF_S1B_EEENS5_IJSB_SF_EEEEEEEvS1G_EENS_8epilogue10collective18CollectiveEpilogueINS1N_23Sm100TmaWarpSpecializedILi1ELi1ELi64ELb0ELb0EEEJSH_NS5_IJNSY_ISE_SB_EENSY_ISF_SB_EEEEESI_SJ_SI_SJ_NS1N_6fusion15FusionCallbacksIS1R_NS1V_17LinearCombinationISI_fSI_fLNS_15FloatRoundStyleE2EEESH_S1U_JEEENS4_5SM1004TMEM4LOAD26SM100_TMEM_LOAD_32dp32b64xES15_NS16_IS1H_S1A_NSY_INS5_IJS1B_SF_EEENS5_IJSF_SB_EEEEEEENS4_39AutoVectorizingCopyWithAssumedAlignmentILi128EEENS4_14SM90_TMA_STOREES28_S2A_S2A_EEEvvEEEEvNT_6ParamsE --------------------------
	.section	.nv.constant0._ZN7cutlass13device_kernelINS_4gemm6kernel13GemmUniversalIN4cute5tupleIJiiiiEEENS1_10collective13CollectiveMmaINS1_35MainloopSm100TmaUmmaWarpSpecializedILi34ELi2ELi4ENS5_IJNS4_1CILi1EEESB_SB_EEEEENS5_IJNSA_ILi128EEENSA_ILi64EEENSA_ILi32EEEEEENS_12float_e5m2_tENS5_IJlSB_lEEESI_NS5_IJSB_llEEENS4_8TiledMMAINS4_8MMA_AtomIJNS4_10MMA_TraitsINS4_19SM100_MMA_F8F6F4_SSEJSI_SI_fSE_SF_NS4_17integral_constantINS4_4UMMA5MajorELSR_0EEENSP_ISR_LSR_1EEENSP_INSQ_7ScaleInELSU_0EEESV_EEEEEENS4_6LayoutISC_NS5_IJNSA_ILi0EEESZ_SZ_EEEEENS5_IJNS4_10UnderscoreES12_S12_EEEEENS4_13SM90_TMA_LOADENS4_14ComposedLayoutINS4_7SwizzleILi1ELi4ELi3EEENS4_18smem_ptr_flag_bitsILi8EEENSY_INS5_IJNSA_ILi8EEESG_EEENS5_IJSG_SB_EEEEEEEvNS4_8identityES15_NS16_INS17_ILi2ELi4ELi3EEES1A_NSY_INS5_IJSF_S1B_EEENS5_IJSB_SF_EEEEEEEvS1G_EENS_8epilogue10collective18CollectiveEpilogueINS1N_23Sm100TmaWarpSpecializedILi1ELi1ELi64ELb0ELb0EEEJSH_NS5_IJNSY_ISE_SB_EENSY_ISF_SB_EEEEESI_SJ_SI_SJ_NS1N_6fusion15FusionCallbacksIS1R_NS1V_17LinearCombinationISI_fSI_fLNS_15FloatRoundStyleE2EEESH_S1U_JEEENS4_5SM1004TMEM4LOAD26SM100_TMEM_LOAD_32dp32b64xES15_NS16_IS1H_S1A_NSY_INS5_IJS1B_SF_EEENS5_IJSF_SB_EEEEEEENS4_39AutoVectorizingCopyWithAssumedAlignmentILi128EEENS4_14SM90_TMA_STOREES28_S2A_S2A_EEEvvEEEEvNT_6ParamsE,"a",@progbits
	.sectionflags	@""
	.align	4
.nv.constant0._ZN7cutlass13device_kernelINS_4gemm6kernel13GemmUniversalIN4cute5tupleIJiiiiEEENS1_10collective13CollectiveMmaINS1_35MainloopSm100TmaUmmaWarpSpecializedILi34ELi2ELi4ENS5_IJNS4_1CILi1EEESB_SB_EEEEENS5_IJNSA_ILi128EEENSA_ILi64EEENSA_ILi32EEEEEENS_12float_e5m2_tENS5_IJlSB_lEEESI_NS5_IJSB_llEEENS4_8TiledMMAINS4_8MMA_AtomIJNS4_10MMA_TraitsINS4_19SM100_MMA_F8F6F4_SSEJSI_SI_fSE_SF_NS4_17integral_constantINS4_4UMMA5MajorELSR_0EEENSP_ISR_LSR_1EEENSP_INSQ_7ScaleInELSU_0EEESV_EEEEEENS4_6LayoutISC_NS5_IJNSA_ILi0EEESZ_SZ_EEEEENS5_IJNS4_10UnderscoreES12_S12_EEEEENS4_13SM90_TMA_LOADENS4_14ComposedLayoutINS4_7SwizzleILi1ELi4ELi3EEENS4_18smem_ptr_flag_bitsILi8EEENSY_INS5_IJNSA_ILi8EEESG_EEENS5_IJSG_SB_EEEEEEEvNS4_8identityES15_NS16_INS17_ILi2ELi4ELi3EEES1A_NSY_INS5_IJSF_S1B_EEENS5_IJSB_SF_EEEEEEEvS1G_EENS_8epilogue10collective18CollectiveEpilogueINS1N_23Sm100TmaWarpSpecializedILi1ELi1ELi64ELb0ELb0EEEJSH_NS5_IJNSY_ISE_SB_EENSY_ISF_SB_EEEEESI_SJ_SI_SJ_NS1N_6fusion15FusionCallbacksIS1R_NS1V_17LinearCombinationISI_fSI_fLNS_15FloatRoundStyleE2EEESH_S1U_JEEENS4_5SM1004TMEM4LOAD26SM100_TMEM_LOAD_32dp32b64xES15_NS16_IS1H_S1A_NSY_INS5_IJS1B_SF_EEENS5_IJSF_SB_EEEEEEENS4_39AutoVectorizingCopyWithAssumedAlignmentILi128EEENS4_14SM90_TMA_STOREES28_S2A_S2A_EEEvvEEEEvNT_6ParamsE:
	.zero		2944


//--------------------- SYMBOLS --------------------------

	.type		.nv.reservedSmem.offset0,@object
	.size		.nv.reservedSmem.offset0,0x4
	.type		.nv.reservedSmem.cap,@object
	.size		.nv.reservedSmem.cap,0x4
	.type		__assertfail,@function
